//
// Generated by NVIDIA NVVM Compiler
//
// Compiler Build ID: CL-36424714
// Cuda compilation tools, release 13.0, V13.0.88
// Based on NVVM 20.0.0
//

.version 9.0
.target sm_100
.address_size 64

	// .globl	_Z16initialize_graphiPiS_i
.global .align 1 .b8 _ZN34_INTERNAL_cb3bd99b_4_k_cu_63de3cd94cuda3std3__45__cpo5beginE[1];
.global .align 1 .b8 _ZN34_INTERNAL_cb3bd99b_4_k_cu_63de3cd94cuda3std3__45__cpo3endE[1];
.global .align 1 .b8 _ZN34_INTERNAL_cb3bd99b_4_k_cu_63de3cd94cuda3std3__45__cpo6cbeginE[1];
.global .align 1 .b8 _ZN34_INTERNAL_cb3bd99b_4_k_cu_63de3cd94cuda3std3__45__cpo4cendE[1];
.global .align 1 .b8 _ZN34_INTERNAL_cb3bd99b_4_k_cu_63de3cd94cuda3std3__45__cpo6rbeginE[1];
.global .align 1 .b8 _ZN34_INTERNAL_cb3bd99b_4_k_cu_63de3cd94cuda3std3__45__cpo4rendE[1];
.global .align 1 .b8 _ZN34_INTERNAL_cb3bd99b_4_k_cu_63de3cd94cuda3std3__45__cpo7crbeginE[1];
.global .align 1 .b8 _ZN34_INTERNAL_cb3bd99b_4_k_cu_63de3cd94cuda3std3__45__cpo5crendE[1];
.global .align 1 .b8 _ZN34_INTERNAL_cb3bd99b_4_k_cu_63de3cd94cuda3std3__436_GLOBAL__N__cb3bd99b_4_k_cu_63de3cd96ignoreE[1];
.global .align 1 .b8 _ZN34_INTERNAL_cb3bd99b_4_k_cu_63de3cd94cuda3std3__419piecewise_constructE[1];
.global .align 1 .b8 _ZN34_INTERNAL_cb3bd99b_4_k_cu_63de3cd94cuda3std3__48in_placeE[1];
.global .align 1 .b8 _ZN34_INTERNAL_cb3bd99b_4_k_cu_63de3cd94cuda3std3__420unreachable_sentinelE[1];
.global .align 1 .b8 _ZN34_INTERNAL_cb3bd99b_4_k_cu_63de3cd94cuda3std3__47nulloptE[1];
.global .align 1 .b8 _ZN34_INTERNAL_cb3bd99b_4_k_cu_63de3cd94cuda3std3__48unexpectE[1];
.global .align 1 .b8 _ZN34_INTERNAL_cb3bd99b_4_k_cu_63de3cd94cuda3std6ranges3__45__cpo4swapE[1];
.global .align 1 .b8 _ZN34_INTERNAL_cb3bd99b_4_k_cu_63de3cd94cuda3std6ranges3__45__cpo9iter_moveE[1];
.global .align 1 .b8 _ZN34_INTERNAL_cb3bd99b_4_k_cu_63de3cd94cuda3std6ranges3__45__cpo5beginE[1];
.global .align 1 .b8 _ZN34_INTERNAL_cb3bd99b_4_k_cu_63de3cd94cuda3std6ranges3__45__cpo3endE[1];
.global .align 1 .b8 _ZN34_INTERNAL_cb3bd99b_4_k_cu_63de3cd94cuda3std6ranges3__45__cpo6cbeginE[1];
.global .align 1 .b8 _ZN34_INTERNAL_cb3bd99b_4_k_cu_63de3cd94cuda3std6ranges3__45__cpo4cendE[1];
.global .align 1 .b8 _ZN34_INTERNAL_cb3bd99b_4_k_cu_63de3cd94cuda3std6ranges3__45__cpo7advanceE[1];
.global .align 1 .b8 _ZN34_INTERNAL_cb3bd99b_4_k_cu_63de3cd94cuda3std6ranges3__45__cpo9iter_swapE[1];
.global .align 1 .b8 _ZN34_INTERNAL_cb3bd99b_4_k_cu_63de3cd94cuda3std6ranges3__45__cpo4nextE[1];
.global .align 1 .b8 _ZN34_INTERNAL_cb3bd99b_4_k_cu_63de3cd94cuda3std6ranges3__45__cpo4prevE[1];
.global .align 1 .b8 _ZN34_INTERNAL_cb3bd99b_4_k_cu_63de3cd94cuda3std6ranges3__45__cpo4dataE[1];
.global .align 1 .b8 _ZN34_INTERNAL_cb3bd99b_4_k_cu_63de3cd94cuda3std6ranges3__45__cpo5cdataE[1];
.global .align 1 .b8 _ZN34_INTERNAL_cb3bd99b_4_k_cu_63de3cd94cuda3std6ranges3__45__cpo4sizeE[1];
.global .align 1 .b8 _ZN34_INTERNAL_cb3bd99b_4_k_cu_63de3cd94cuda3std6ranges3__45__cpo5ssizeE[1];
.global .align 1 .b8 _ZN34_INTERNAL_cb3bd99b_4_k_cu_63de3cd94cuda3std6ranges3__45__cpo8distanceE[1];
.global .align 1 .b8 _ZN34_INTERNAL_cb3bd99b_4_k_cu_63de3cd96thrust24THRUST_300001_SM_1000_NS8cuda_cub3parE[1];
.global .align 1 .b8 _ZN34_INTERNAL_cb3bd99b_4_k_cu_63de3cd96thrust24THRUST_300001_SM_1000_NS8cuda_cub10par_nosyncE[1];
.global .align 1 .b8 _ZN34_INTERNAL_cb3bd99b_4_k_cu_63de3cd96thrust24THRUST_300001_SM_1000_NS6system6detail10sequential3seqE[1];
.global .align 1 .b8 _ZN34_INTERNAL_cb3bd99b_4_k_cu_63de3cd96thrust24THRUST_300001_SM_1000_NS6system3cpp3parE[1];
.global .align 1 .b8 _ZN34_INTERNAL_cb3bd99b_4_k_cu_63de3cd96thrust24THRUST_300001_SM_1000_NS12placeholders2_1E[1];
.global .align 1 .b8 _ZN34_INTERNAL_cb3bd99b_4_k_cu_63de3cd96thrust24THRUST_300001_SM_1000_NS12placeholders2_2E[1];
.global .align 1 .b8 _ZN34_INTERNAL_cb3bd99b_4_k_cu_63de3cd96thrust24THRUST_300001_SM_1000_NS12placeholders2_3E[1];
.global .align 1 .b8 _ZN34_INTERNAL_cb3bd99b_4_k_cu_63de3cd96thrust24THRUST_300001_SM_1000_NS12placeholders2_4E[1];
.global .align 1 .b8 _ZN34_INTERNAL_cb3bd99b_4_k_cu_63de3cd96thrust24THRUST_300001_SM_1000_NS12placeholders2_5E[1];
.global .align 1 .b8 _ZN34_INTERNAL_cb3bd99b_4_k_cu_63de3cd96thrust24THRUST_300001_SM_1000_NS12placeholders2_6E[1];
.global .align 1 .b8 _ZN34_INTERNAL_cb3bd99b_4_k_cu_63de3cd96thrust24THRUST_300001_SM_1000_NS12placeholders2_7E[1];
.global .align 1 .b8 _ZN34_INTERNAL_cb3bd99b_4_k_cu_63de3cd96thrust24THRUST_300001_SM_1000_NS12placeholders2_8E[1];
.global .align 1 .b8 _ZN34_INTERNAL_cb3bd99b_4_k_cu_63de3cd96thrust24THRUST_300001_SM_1000_NS12placeholders2_9E[1];
.global .align 1 .b8 _ZN34_INTERNAL_cb3bd99b_4_k_cu_63de3cd96thrust24THRUST_300001_SM_1000_NS12placeholders3_10E[1];
.global .align 1 .b8 _ZN34_INTERNAL_cb3bd99b_4_k_cu_63de3cd96thrust24THRUST_300001_SM_1000_NS3seqE[1];
.global .align 1 .b8 _ZN34_INTERNAL_cb3bd99b_4_k_cu_63de3cd96thrust24THRUST_300001_SM_1000_NS6deviceE[1];

.visible .entry _Z16initialize_graphiPiS_i(
	.param .u32 _Z16initialize_graphiPiS_i_param_0,
	.param .u64 .ptr .align 1 _Z16initialize_graphiPiS_i_param_1,
	.param .u64 .ptr .align 1 _Z16initialize_graphiPiS_i_param_2,
	.param .u32 _Z16initialize_graphiPiS_i_param_3
)
{
	.reg .pred 	%p<3>;
	.reg .b32 	%r<9>;
	.reg .b64 	%rd<10>;

	ld.param.u32 	%r3, [_Z16initialize_graphiPiS_i_param_0];
	ld.param.u64 	%rd2, [_Z16initialize_graphiPiS_i_param_1];
	ld.param.u64 	%rd3, [_Z16initialize_graphiPiS_i_param_2];
	ld.param.u32 	%r2, [_Z16initialize_graphiPiS_i_param_3];
	cvta.to.global.u64 	%rd1, %rd3;
	mov.u32 	%r4, %ctaid.x;
	mov.u32 	%r5, %ntid.x;
	mov.u32 	%r6, %tid.x;
	mad.lo.s32 	%r1, %r4, %r5, %r6;
	setp.ge.s32 	%p1, %r1, %r3;
	@%p1 bra 	$L__BB0_3;
	cvta.to.global.u64 	%rd4, %rd2;
	mul.wide.s32 	%rd5, %r1, 4;
	add.s64 	%rd6, %rd4, %rd5;
	mov.b32 	%r7, -1;
	st.global.u32 	[%rd6], %r7;
	add.s64 	%rd7, %rd1, %rd5;
	st.global.u32 	[%rd7], %r7;
	setp.ne.s32 	%p2, %r1, %r2;
	@%p2 bra 	$L__BB0_3;
	mul.wide.s32 	%rd8, %r2, 4;
	add.s64 	%rd9, %rd1, %rd8;
	mov.b32 	%r8, 0;
	st.global.u32 	[%rd9], %r8;
$L__BB0_3:
	ret;

}
	// .globl	_Z20broadcast_graph_baseiiPiS_S_S_S_
.visible .entry _Z20broadcast_graph_baseiiPiS_S_S_S_(
	.param .u32 _Z20broadcast_graph_baseiiPiS_S_S_S__param_0,
	.param .u32 _Z20broadcast_graph_baseiiPiS_S_S_S__param_1,
	.param .u64 .ptr .align 1 _Z20broadcast_graph_baseiiPiS_S_S_S__param_2,
	.param .u64 .ptr .align 1 _Z20broadcast_graph_baseiiPiS_S_S_S__param_3,
	.param .u64 .ptr .align 1 _Z20broadcast_graph_baseiiPiS_S_S_S__param_4,
	.param .u64 .ptr .align 1 _Z20broadcast_graph_baseiiPiS_S_S_S__param_5,
	.param .u64 .ptr .align 1 _Z20broadcast_graph_baseiiPiS_S_S_S__param_6
)
{
	.reg .pred 	%p<17>;
	.reg .b32 	%r<49>;
	.reg .b64 	%rd<28>;

	ld.param.u32 	%r17, [_Z20broadcast_graph_baseiiPiS_S_S_S__param_0];
	ld.param.u32 	%r18, [_Z20broadcast_graph_baseiiPiS_S_S_S__param_1];
	ld.param.u64 	%rd13, [_Z20broadcast_graph_baseiiPiS_S_S_S__param_2];
	ld.param.u64 	%rd12, [_Z20broadcast_graph_baseiiPiS_S_S_S__param_3];
	ld.param.u64 	%rd14, [_Z20broadcast_graph_baseiiPiS_S_S_S__param_4];
	ld.param.u64 	%rd15, [_Z20broadcast_graph_baseiiPiS_S_S_S__param_6];
	cvta.to.global.u64 	%rd1, %rd15;
	cvta.to.global.u64 	%rd2, %rd13;
	cvta.to.global.u64 	%rd3, %rd14;
	mov.u32 	%r19, %tid.x;
	mov.u32 	%r20, %ctaid.x;
	mov.u32 	%r21, %ntid.x;
	mad.lo.s32 	%r1, %r20, %r21, %r19;
	setp.ge.u32 	%p1, %r1, %r18;
	@%p1 bra 	$L__BB1_23;
	cvta.to.global.u64 	%rd16, %rd12;
	mul.wide.u32 	%rd17, %r1, 4;
	add.s64 	%rd18, %rd16, %rd17;
	ld.global.u32 	%r2, [%rd18];
	ld.global.u32 	%r3, [%rd18+4];
	setp.ge.s32 	%p2, %r2, %r3;
	@%p2 bra 	$L__BB1_23;
	add.s64 	%rd4, %rd2, %rd17;
	add.s32 	%r4, %r17, 1;
	sub.s32 	%r22, %r3, %r2;
	and.b32  	%r5, %r22, 3;
	setp.eq.s32 	%p3, %r5, 0;
	mov.u32 	%r46, %r2;
	@%p3 bra 	$L__BB1_8;
	neg.s32 	%r44, %r5;
	mov.u32 	%r46, %r2;
$L__BB1_4:
	.pragma "nounroll";
	mul.wide.s32 	%rd20, %r46, 4;
	add.s64 	%rd21, %rd3, %rd20;
	ld.global.u32 	%r23, [%rd21];
	mul.wide.s32 	%rd22, %r23, 4;
	add.s64 	%rd5, %rd2, %rd22;
	ld.global.u32 	%r24, [%rd5];
	setp.gt.s32 	%p4, %r24, -1;
	@%p4 bra 	$L__BB1_7;
	ld.global.u32 	%r25, [%rd4];
	setp.ne.s32 	%p5, %r25, %r17;
	@%p5 bra 	$L__BB1_7;
	st.global.u32 	[%rd5], %r4;
	mov.b32 	%r26, 0;
	st.global.u32 	[%rd1], %r26;
$L__BB1_7:
	add.s32 	%r46, %r46, 1;
	add.s32 	%r44, %r44, 1;
	setp.ne.s32 	%p6, %r44, 0;
	@%p6 bra 	$L__BB1_4;
$L__BB1_8:
	sub.s32 	%r27, %r2, %r3;
	setp.gt.u32 	%p7, %r27, -4;
	@%p7 bra 	$L__BB1_23;
	sub.s32 	%r47, %r46, %r3;
	add.s64 	%rd6, %rd3, 8;
$L__BB1_10:
	mul.wide.s32 	%rd23, %r46, 4;
	add.s64 	%rd7, %rd6, %rd23;
	ld.global.u32 	%r28, [%rd7+-8];
	mul.wide.s32 	%rd24, %r28, 4;
	add.s64 	%rd8, %rd2, %rd24;
	ld.global.u32 	%r29, [%rd8];
	setp.gt.s32 	%p8, %r29, -1;
	@%p8 bra 	$L__BB1_13;
	ld.global.u32 	%r30, [%rd4];
	setp.ne.s32 	%p9, %r30, %r17;
	@%p9 bra 	$L__BB1_13;
	st.global.u32 	[%rd8], %r4;
	mov.b32 	%r31, 0;
	st.global.u32 	[%rd1], %r31;
$L__BB1_13:
	ld.global.u32 	%r32, [%rd7+-4];
	mul.wide.s32 	%rd25, %r32, 4;
	add.s64 	%rd9, %rd2, %rd25;
	ld.global.u32 	%r33, [%rd9];
	setp.gt.s32 	%p10, %r33, -1;
	@%p10 bra 	$L__BB1_16;
	ld.global.u32 	%r34, [%rd4];
	setp.ne.s32 	%p11, %r34, %r17;
	@%p11 bra 	$L__BB1_16;
	st.global.u32 	[%rd9], %r4;
	mov.b32 	%r35, 0;
	st.global.u32 	[%rd1], %r35;
$L__BB1_16:
	ld.global.u32 	%r36, [%rd7];
	mul.wide.s32 	%rd26, %r36, 4;
	add.s64 	%rd10, %rd2, %rd26;
	ld.global.u32 	%r37, [%rd10];
	setp.gt.s32 	%p12, %r37, -1;
	@%p12 bra 	$L__BB1_19;
	ld.global.u32 	%r38, [%rd4];
	setp.ne.s32 	%p13, %r38, %r17;
	@%p13 bra 	$L__BB1_19;
	st.global.u32 	[%rd10], %r4;
	mov.b32 	%r39, 0;
	st.global.u32 	[%rd1], %r39;
$L__BB1_19:
	ld.global.u32 	%r40, [%rd7+4];
	mul.wide.s32 	%rd27, %r40, 4;
	add.s64 	%rd11, %rd2, %rd27;
	ld.global.u32 	%r41, [%rd11];
	setp.gt.s32 	%p14, %r41, -1;
	@%p14 bra 	$L__BB1_22;
	ld.global.u32 	%r42, [%rd4];
	setp.ne.s32 	%p15, %r42, %r17;
	@%p15 bra 	$L__BB1_22;
	st.global.u32 	[%rd11], %r4;
	mov.b32 	%r43, 0;
	st.global.u32 	[%rd1], %r43;
$L__BB1_22:
	add.s32 	%r46, %r46, 4;
	add.s32 	%r47, %r47, 4;
	setp.ne.s32 	%p16, %r47, 0;
	@%p16 bra 	$L__BB1_10;
$L__BB1_23:
	ret;

}
	// .globl	_ZN3cub18CUB_300001_SM_10006detail11EmptyKernelIvEEvv
.visible .entry _ZN3cub18CUB_300001_SM_10006detail11EmptyKernelIvEEvv()
{


	ret;

}


// ===== COMPILED SASS (sm_100) =====

	.target	sm_100

	.elftype	@"ET_EXEC"


//--------------------- .note.nv.tkinfo           --------------------------
	.section	.note.nv.tkinfo,"",@"SHT_NOTE"
	.sectionflags	@"SHF_NOTE_NV_TKINFO"
	.tkinfo
        /*0018*/ 	.word	0x00000002
        /*0030*/ 	.string	""
        /*0030*/ 	.string	"ptxas"
        /*0030*/ 	.string	"Cuda compilation tools, release 13.0, V13.0.88"
        /*0030*/ 	.string	"Build cuda_13.0.r13.0/compiler.36424714_0"
        /*0030*/ 	.string	"-arch sm_100 -m 64 "



//--------------------- .note.nv.cuinfo           --------------------------
	.section	.note.nv.cuinfo,"",@"SHT_NOTE"
	.sectionflags	@"SHF_NOTE_NV_CUINFO"
        /*0018*/ 	.short	0x0002
        /*001a*/ 	.short	0x0064
        /*001c*/ 	.short	0x0082
	.zero		2


//--------------------- .nv.info                  --------------------------
	.section	.nv.info,"",@"SHT_CUDA_INFO"
	.align	4


	//----- nvinfo : EIATTR_REGCOUNT
	.align		4
        /*0000*/ 	.byte	0x04, 0x2f
        /*0002*/ 	.short	(.L_46 - .L_45)
	.align		4
.L_45:
        /*0004*/ 	.word	index@(_Z16initialize_graphiPiS_i)
        /*0008*/ 	.word	0x0000000c


	//----- nvinfo : EIATTR_FRAME_SIZE
	.align		4
.L_46:
        /*000c*/ 	.byte	0x04, 0x11
        /*000e*/ 	.short	(.L_48 - .L_47)
	.align		4
.L_47:
        /*0010*/ 	.word	index@(_Z16initialize_graphiPiS_i)
        /*0014*/ 	.word	0x00000000


	//----- nvinfo : EIATTR_REGCOUNT
	.align		4
.L_48:
        /*0018*/ 	.byte	0x04, 0x2f
        /*001a*/ 	.short	(.L_50 - .L_49)
	.align		4
.L_49:
        /*001c*/ 	.word	index@(_Z20broadcast_graph_baseiiPiS_S_S_S_)
        /*0020*/ 	.word	0x00000013


	//----- nvinfo : EIATTR_FRAME_SIZE
	.align		4
.L_50:
        /*0024*/ 	.byte	0x04, 0x11
        /*0026*/ 	.short	(.L_52 - .L_51)
	.align		4
.L_51:
        /*0028*/ 	.word	index@(_Z20broadcast_graph_baseiiPiS_S_S_S_)
        /*002c*/ 	.word	0x00000000


	//----- nvinfo : EIATTR_REGCOUNT
	.align		4
.L_52:
        /*0030*/ 	.byte	0x04, 0x2f
        /*0032*/ 	.short	(.L_54 - .L_53)
	.align		4
.L_53:
        /*0034*/ 	.word	index@(_ZN3cub18CUB_300001_SM_10006detail11EmptyKernelIvEEvv)
        /*0038*/ 	.word	0x00000004


	//----- nvinfo : EIATTR_FRAME_SIZE
	.align		4
.L_54:
        /*003c*/ 	.byte	0x04, 0x11
        /*003e*/ 	.short	(.L_56 - .L_55)
	.align		4
.L_55:
        /*0040*/ 	.word	index@(_ZN3cub18CUB_300001_SM_10006detail11EmptyKernelIvEEvv)
        /*0044*/ 	.word	0x00000000


	//----- nvinfo : EIATTR_MIN_STACK_SIZE
	.align		4
.L_56:
        /*0048*/ 	.byte	0x04, 0x12
        /*004a*/ 	.short	(.L_58 - .L_57)
	.align		4
.L_57:
        /*004c*/ 	.word	index@(_ZN3cub18CUB_300001_SM_10006detail11EmptyKernelIvEEvv)
        /*0050*/ 	.word	0x00000000


	//----- nvinfo : EIATTR_MIN_STACK_SIZE
	.align		4
.L_58:
        /*0054*/ 	.byte	0x04, 0x12
        /*0056*/ 	.short	(.L_60 - .L_59)
	.align		4
.L_59:
        /*0058*/ 	.word	index@(_Z20broadcast_graph_baseiiPiS_S_S_S_)
        /*005c*/ 	.word	0x00000000


	//----- nvinfo : EIATTR_MIN_STACK_SIZE
	.align		4
.L_60:
        /*0060*/ 	.byte	0x04, 0x12
        /*0062*/ 	.short	(.L_62 - .L_61)
	.align		4
.L_61:
        /*0064*/ 	.word	index@(_Z16initialize_graphiPiS_i)
        /*0068*/ 	.word	0x00000000
.L_62:


//--------------------- .nv.compat                --------------------------
	.section	.nv.compat,"",@"SHT_CUDA_COMPAT_INFO"
	.align	4
        /*0000*/ 	.byte	0x02, 0x09, 0x00, 0x00, 0x02, 0x02, 0x01, 0x00, 0x02, 0x05, 0x05, 0x00, 0x03, 0x07, 0x01, 0x01
        /*0010*/ 	.byte	0x02, 0x03, 0x00, 0x00, 0x02, 0x06, 0x01, 0x00, 0x04, 0x0b, 0x08, 0x00, 0x09, 0x00, 0x00, 0x00
        /*0020*/ 	.byte	0x00, 0x00, 0x00, 0x00


//--------------------- .nv.info._ZN3cub18CUB_300001_SM_10006detail11EmptyKernelIvEEvv --------------------------
	.section	.nv.info._ZN3cub18CUB_300001_SM_10006detail11EmptyKernelIvEEvv,"",@"SHT_CUDA_INFO"
	.sectionflags	@""
	.align	4


	//----- nvinfo : EIATTR_CUDA_API_VERSION
	.align		4
        /*0000*/ 	.byte	0x04, 0x37
        /*0002*/ 	.short	(.L_64 - .L_63)
.L_63:
        /*0004*/ 	.word	0x00000082


	//----- nvinfo : EIATTR_SPARSE_MMA_MASK
	.align		4
.L_64:
        /*0008*/ 	.byte	0x03, 0x50
        /*000a*/ 	.short	0x0000


	//----- nvinfo : EIATTR_MAXREG_COUNT
	.align		4
        /*000c*/ 	.byte	0x03, 0x1b
        /*000e*/ 	.short	0x00ff


	//----- nvinfo : EIATTR_MERCURY_ISA_VERSION
	.align		4
        /*0010*/ 	.byte	0x03, 0x5f
        /*0012*/ 	.short	0x0101


	//----- nvinfo : EIATTR_VRC_CTA_INIT_COUNT
	.align		4
        /*0014*/ 	.byte	0x02, 0x4a
	.zero		1
	.zero		1


	//----- nvinfo : EIATTR_EXIT_INSTR_OFFSETS
	.align		4
        /*0018*/ 	.byte	0x04, 0x1c
        /*001a*/ 	.short	(.L_66 - .L_65)


	//   ....[0]....
.L_65:
        /*001c*/ 	.word	0x00000010


	//----- nvinfo : EIATTR_SW_WAR
	.align		4
.L_66:
        /*0020*/ 	.byte	0x04, 0x36
        /*0022*/ 	.short	(.L_68 - .L_67)
.L_67:
        /*0024*/ 	.word	0x00000008
.L_68:


//--------------------- .nv.info._Z20broadcast_graph_baseiiPiS_S_S_S_ --------------------------
	.section	.nv.info._Z20broadcast_graph_baseiiPiS_S_S_S_,"",@"SHT_CUDA_INFO"
	.sectionflags	@""
	.align	4


	//----- nvinfo : EIATTR_CUDA_API_VERSION
	.align		4
        /*0000*/ 	.byte	0x04, 0x37
        /*0002*/ 	.short	(.L_70 - .L_69)
.L_69:
        /*0004*/ 	.word	0x00000082


	//----- nvinfo : EIATTR_KPARAM_INFO
	.align		4
.L_70:
        /*0008*/ 	.byte	0x04, 0x17
        /*000a*/ 	.short	(.L_72 - .L_71)
.L_71:
        /*000c*/ 	.word	0x00000000
        /*0010*/ 	.short	0x0006
        /*0012*/ 	.short	0x0028
        /*0014*/ 	.byte	0x00, 0xf5, 0x21, 0x00


	//----- nvinfo : EIATTR_KPARAM_INFO
	.align		4
.L_72:
        /*0018*/ 	.byte	0x04, 0x17
        /*001a*/ 	.short	(.L_74 - .L_73)
.L_73:
        /*001c*/ 	.word	0x00000000
        /*0020*/ 	.short	0x0005
        /*0022*/ 	.short	0x0020
        /*0024*/ 	.byte	0x00, 0xf5, 0x21, 0x00


	//----- nvinfo : EIATTR_KPARAM_INFO
	.align		4
.L_74:
        /*0028*/ 	.byte	0x04, 0x17
        /*002a*/ 	.short	(.L_76 - .L_75)
.L_75:
        /*002c*/ 	.word	0x00000000
        /*0030*/ 	.short	0x0004
        /*0032*/ 	.short	0x0018
        /*0034*/ 	.byte	0x00, 0xf5, 0x21, 0x00


	//----- nvinfo : EIATTR_KPARAM_INFO
	.align		4
.L_76:
        /*0038*/ 	.byte	0x04, 0x17
        /*003a*/ 	.short	(.L_78 - .L_77)
.L_77:
        /*003c*/ 	.word	0x00000000
        /*0040*/ 	.short	0x0003
        /*0042*/ 	.short	0x0010
        /*0044*/ 	.byte	0x00, 0xf5, 0x21, 0x00


	//----- nvinfo : EIATTR_KPARAM_INFO
	.align		4
.L_78:
        /*0048*/ 	.byte	0x04, 0x17
        /*004a*/ 	.short	(.L_80 - .L_79)
.L_79:
        /*004c*/ 	.word	0x00000000
        /*0050*/ 	.short	0x0002
        /*0052*/ 	.short	0x0008
        /*0054*/ 	.byte	0x00, 0xf5, 0x21, 0x00


	//----- nvinfo : EIATTR_KPARAM_INFO
	.align		4
.L_80:
        /*0058*/ 	.byte	0x04, 0x17
        /*005a*/ 	.short	(.L_82 - .L_81)
.L_81:
        /*005c*/ 	.word	0x00000000
        /*0060*/ 	.short	0x0001
        /*0062*/ 	.short	0x0004
        /*0064*/ 	.byte	0x00, 0xf0, 0x11, 0x00


	//----- nvinfo : EIATTR_KPARAM_INFO
	.align		4
.L_82:
        /*0068*/ 	.byte	0x04, 0x17
        /*006a*/ 	.short	(.L_84 - .L_83)
.L_83:
        /*006c*/ 	.word	0x00000000
        /*0070*/ 	.short	0x0000
        /*0072*/ 	.short	0x0000
        /*0074*/ 	.byte	0x00, 0xf0, 0x11, 0x00


	//----- nvinfo : EIATTR_SPARSE_MMA_MASK
	.align		4
.L_84:
        /*0078*/ 	.byte	0x03, 0x50
        /*007a*/ 	.short	0x0000


	//----- nvinfo : EIATTR_MAXREG_COUNT
	.align		4
        /*007c*/ 	.byte	0x03, 0x1b
        /*007e*/ 	.short	0x00ff


	//----- nvinfo : EIATTR_MERCURY_ISA_VERSION
	.align		4
        /*0080*/ 	.byte	0x03, 0x5f
        /*0082*/ 	.short	0x0101


	//----- nvinfo : EIATTR_VRC_CTA_INIT_COUNT
	.align		4
        /*0084*/ 	.byte	0x02, 0x4a
	.zero		1
	.zero		1


	//----- nvinfo : EIATTR_EXIT_INSTR_OFFSETS
	.align		4
        /*0088*/ 	.byte	0x04, 0x1c
        /*008a*/ 	.short	(.L_86 - .L_85)


	//   ....[0]....
.L_85:
        /*008c*/ 	.word	0x00000070


	//   ....[1]....
        /*0090*/ 	.word	0x000000e0


	//   ....[2]....
        /*0094*/ 	.word	0x00000310


	//   ....[3]....
        /*0098*/ 	.word	0x000006f0


	//----- nvinfo : EIATTR_CRS_STACK_SIZE
	.align		4
.L_86:
        /*009c*/ 	.byte	0x04, 0x1e
        /*009e*/ 	.short	(.L_88 - .L_87)
.L_87:
        /*00a0*/ 	.word	0x00000000


	//----- nvinfo : EIATTR_CBANK_PARAM_SIZE
	.align		4
.L_88:
        /*00a4*/ 	.byte	0x03, 0x19
        /*00a6*/ 	.short	0x0030


	//----- nvinfo : EIATTR_PARAM_CBANK
	.align		4
        /*00a8*/ 	.byte	0x04, 0x0a
        /*00aa*/ 	.short	(.L_90 - .L_89)
	.align		4
.L_89:
        /*00ac*/ 	.word	index@(.nv.constant0._Z20broadcast_graph_baseiiPiS_S_S_S_)
        /*00b0*/ 	.short	0x0380
        /*00b2*/ 	.short	0x0030


	//----- nvinfo : EIATTR_SW_WAR
	.align		4
.L_90:
        /*00b4*/ 	.byte	0x04, 0x36
        /*00b6*/ 	.short	(.L_92 - .L_91)
.L_91:
        /*00b8*/ 	.word	0x00000008
.L_92:


//--------------------- .nv.info._Z16initialize_graphiPiS_i --------------------------
	.section	.nv.info._Z16initialize_graphiPiS_i,"",@"SHT_CUDA_INFO"
	.sectionflags	@""
	.align	4


	//----- nvinfo : EIATTR_CUDA_API_VERSION
	.align		4
        /*0000*/ 	.byte	0x04, 0x37
        /*0002*/ 	.short	(.L_94 - .L_93)
.L_93:
        /*0004*/ 	.word	0x00000082


	//----- nvinfo : EIATTR_KPARAM_INFO
	.align		4
.L_94:
        /*0008*/ 	.byte	0x04, 0x17
        /*000a*/ 	.short	(.L_96 - .L_95)
.L_95:
        /*000c*/ 	.word	0x00000000
        /*0010*/ 	.short	0x0003
        /*0012*/ 	.short	0x0018
        /*0014*/ 	.byte	0x00, 0xf0, 0x11, 0x00


	//----- nvinfo : EIATTR_KPARAM_INFO
	.align		4
.L_96:
        /*0018*/ 	.byte	0x04, 0x17
        /*001a*/ 	.short	(.L_98 - .L_97)
.L_97:
        /*001c*/ 	.word	0x00000000
        /*0020*/ 	.short	0x0002
        /*0022*/ 	.short	0x0010
        /*0024*/ 	.byte	0x00, 0xf5, 0x21, 0x00


	//----- nvinfo : EIATTR_KPARAM_INFO
	.align		4
.L_98:
        /*0028*/ 	.byte	0x04, 0x17
        /*002a*/ 	.short	(.L_100 - .L_99)
.L_99:
        /*002c*/ 	.word	0x00000000
        /*0030*/ 	.short	0x0001
        /*0032*/ 	.short	0x0008
        /*0034*/ 	.byte	0x00, 0xf5, 0x21, 0x00


	//----- nvinfo : EIATTR_KPARAM_INFO
	.align		4
.L_100:
        /*0038*/ 	.byte	0x04, 0x17
        /*003a*/ 	.short	(.L_102 - .L_101)
.L_101:
        /*003c*/ 	.word	0x00000000
        /*0040*/ 	.short	0x0000
        /*0042*/ 	.short	0x0000
        /*0044*/ 	.byte	0x00, 0xf0, 0x11, 0x00


	//----- nvinfo : EIATTR_SPARSE_MMA_MASK
	.align		4
.L_102:
        /*0048*/ 	.byte	0x03, 0x50
        /*004a*/ 	.short	0x0000


	//----- nvinfo : EIATTR_MAXREG_COUNT
	.align		4
        /*004c*/ 	.byte	0x03, 0x1b
        /*004e*/ 	.short	0x00ff


	//----- nvinfo : EIATTR_MERCURY_ISA_VERSION
	.align		4
        /*0050*/ 	.byte	0x03, 0x5f
        /*0052*/ 	.short	0x0101


	//----- nvinfo : EIATTR_VRC_CTA_INIT_COUNT
	.align		4
        /*0054*/ 	.byte	0x02, 0x4a
	.zero		1
	.zero		1


	//----- nvinfo : EIATTR_EXIT_INSTR_OFFSETS
	.align		4
        /*0058*/ 	.byte	0x04, 0x1c
        /*005a*/ 	.short	(.L_104 - .L_103)


	//   ....[0]....
.L_103:
        /*005c*/ 	.word	0x00000070


	//   ....[1]....
        /*0060*/ 	.word	0x00000120


	//   ....[2]....
        /*0064*/ 	.word	0x00000150


	//----- nvinfo : EIATTR_CBANK_PARAM_SIZE
	.align		4
.L_104:
        /*0068*/ 	.byte	0x03, 0x19
        /*006a*/ 	.short	0x001c


	//----- nvinfo : EIATTR_PARAM_CBANK
	.align		4
        /*006c*/ 	.byte	0x04, 0x0a
        /*006e*/ 	.short	(.L_106 - .L_105)
	.align		4
.L_105:
        /*0070*/ 	.word	index@(.nv.constant0._Z16initialize_graphiPiS_i)
        /*0074*/ 	.short	0x0380
        /*0076*/ 	.short	0x001c


	//----- nvinfo : EIATTR_SW_WAR
	.align		4
.L_106:
        /*0078*/ 	.byte	0x04, 0x36
        /*007a*/ 	.short	(.L_108 - .L_107)
.L_107:
        /*007c*/ 	.word	0x00000008
.L_108:


//--------------------- .nv.callgraph             --------------------------
	.section	.nv.callgraph,"",@"SHT_CUDA_CALLGRAPH"
	.align	4
	.sectionentsize	8
	.align		4
        /*0000*/ 	.word	0x00000000
	.align		4
        /*0004*/ 	.word	0xffffffff
	.align		4
        /*0008*/ 	.word	0x00000000
	.align		4
        /*000c*/ 	.word	0xfffffffe
	.align		4
        /*0010*/ 	.word	0x00000000
	.align		4
        /*0014*/ 	.word	0xfffffffd
	.align		4
        /*0018*/ 	.word	0x00000000
	.align		4
        /*001c*/ 	.word	0xfffffffc


//--------------------- .nv.constant4             --------------------------
	.section	.nv.constant4,"a",@progbits
	.align	8
	.align		8
.nv.constant4:
        /*0000*/ 	.dword	_ZN34_INTERNAL_cb3bd99b_4_k_cu_63de3cd94cuda3std3__45__cpo5beginE
	.align		8
        /*0008*/ 	.dword	_ZN34_INTERNAL_cb3bd99b_4_k_cu_63de3cd94cuda3std3__45__cpo3endE
	.align		8
        /*0010*/ 	.dword	_ZN34_INTERNAL_cb3bd99b_4_k_cu_63de3cd94cuda3std3__45__cpo6cbeginE
	.align		8
        /*0018*/ 	.dword	_ZN34_INTERNAL_cb3bd99b_4_k_cu_63de3cd94cuda3std3__45__cpo4cendE
	.align		8
        /*0020*/ 	.dword	_ZN34_INTERNAL_cb3bd99b_4_k_cu_63de3cd94cuda3std3__45__cpo6rbeginE
	.align		8
        /*0028*/ 	.dword	_ZN34_INTERNAL_cb3bd99b_4_k_cu_63de3cd94cuda3std3__45__cpo4rendE
	.align		8
        /*0030*/ 	.dword	_ZN34_INTERNAL_cb3bd99b_4_k_cu_63de3cd94cuda3std3__45__cpo7crbeginE
	.align		8
        /*0038*/ 	.dword	_ZN34_INTERNAL_cb3bd99b_4_k_cu_63de3cd94cuda3std3__45__cpo5crendE
	.align		8
        /*0040*/ 	.dword	_ZN34_INTERNAL_cb3bd99b_4_k_cu_63de3cd94cuda3std3__436_GLOBAL__N__cb3bd99b_4_k_cu_63de3cd96ignoreE
	.align		8
        /*0048*/ 	.dword	_ZN34_INTERNAL_cb3bd99b_4_k_cu_63de3cd94cuda3std3__419piecewise_constructE
	.align		8
        /*0050*/ 	.dword	_ZN34_INTERNAL_cb3bd99b_4_k_cu_63de3cd94cuda3std3__48in_placeE
	.align		8
        /*0058*/ 	.dword	_ZN34_INTERNAL_cb3bd99b_4_k_cu_63de3cd94cuda3std3__420unreachable_sentinelE
	.align		8
        /*0060*/ 	.dword	_ZN34_INTERNAL_cb3bd99b_4_k_cu_63de3cd94cuda3std3__47nulloptE
	.align		8
        /*0068*/ 	.dword	_ZN34_INTERNAL_cb3bd99b_4_k_cu_63de3cd94cuda3std3__48unexpectE
	.align		8
        /*0070*/ 	.dword	_ZN34_INTERNAL_cb3bd99b_4_k_cu_63de3cd94cuda3std6ranges3__45__cpo4swapE
	.align		8
        /*0078*/ 	.dword	_ZN34_INTERNAL_cb3bd99b_4_k_cu_63de3cd94cuda3std6ranges3__45__cpo9iter_moveE
	.align		8
        /*0080*/ 	.dword	_ZN34_INTERNAL_cb3bd99b_4_k_cu_63de3cd94cuda3std6ranges3__45__cpo5beginE
	.align		8
        /*0088*/ 	.dword	_ZN34_INTERNAL_cb3bd99b_4_k_cu_63de3cd94cuda3std6ranges3__45__cpo3endE
	.align		8
        /*0090*/ 	.dword	_ZN34_INTERNAL_cb3bd99b_4_k_cu_63de3cd94cuda3std6ranges3__45__cpo6cbeginE
	.align		8
        /*0098*/ 	.dword	_ZN34_INTERNAL_cb3bd99b_4_k_cu_63de3cd94cuda3std6ranges3__45__cpo4cendE
	.align		8
        /*00a0*/ 	.dword	_ZN34_INTERNAL_cb3bd99b_4_k_cu_63de3cd94cuda3std6ranges3__45__cpo7advanceE
	.align		8
        /*00a8*/ 	.dword	_ZN34_INTERNAL_cb3bd99b_4_k_cu_63de3cd94cuda3std6ranges3__45__cpo9iter_swapE
	.align		8
        /*00b0*/ 	.dword	_ZN34_INTERNAL_cb3bd99b_4_k_cu_63de3cd94cuda3std6ranges3__45__cpo4nextE
	.align		8
        /*00b8*/ 	.dword	_ZN34_INTERNAL_cb3bd99b_4_k_cu_63de3cd94cuda3std6ranges3__45__cpo4prevE
	.align		8
        /*00c0*/ 	.dword	_ZN34_INTERNAL_cb3bd99b_4_k_cu_63de3cd94cuda3std6ranges3__45__cpo4dataE
	.align		8
        /*00c8*/ 	.dword	_ZN34_INTERNAL_cb3bd99b_4_k_cu_63de3cd94cuda3std6ranges3__45__cpo5cdataE
	.align		8
        /*00d0*/ 	.dword	_ZN34_INTERNAL_cb3bd99b_4_k_cu_63de3cd94cuda3std6ranges3__45__cpo4sizeE
	.align		8
        /*00d8*/ 	.dword	_ZN34_INTERNAL_cb3bd99b_4_k_cu_63de3cd94cuda3std6ranges3__45__cpo5ssizeE
	.align		8
        /*00e0*/ 	.dword	_ZN34_INTERNAL_cb3bd99b_4_k_cu_63de3cd94cuda3std6ranges3__45__cpo8distanceE
	.align		8
        /*00e8*/ 	.dword	_ZN34_INTERNAL_cb3bd99b_4_k_cu_63de3cd96thrust24THRUST_300001_SM_1000_NS8cuda_cub3parE
	.align		8
        /*00f0*/ 	.dword	_ZN34_INTERNAL_cb3bd99b_4_k_cu_63de3cd96thrust24THRUST_300001_SM_1000_NS8cuda_cub10par_nosyncE
	.align		8
        /*00f8*/ 	.dword	_ZN34_INTERNAL_cb3bd99b_4_k_cu_63de3cd96thrust24THRUST_300001_SM_1000_NS6system6detail10sequential3seqE
	.align		8
        /*0100*/ 	.dword	_ZN34_INTERNAL_cb3bd99b_4_k_cu_63de3cd96thrust24THRUST_300001_SM_1000_NS6system3cpp3parE
	.align		8
        /*0108*/ 	.dword	_ZN34_INTERNAL_cb3bd99b_4_k_cu_63de3cd96thrust24THRUST_300001_SM_1000_NS12placeholders2_1E
	.align		8
        /*0110*/ 	.dword	_ZN34_INTERNAL_cb3bd99b_4_k_cu_63de3cd96thrust24THRUST_300001_SM_1000_NS12placeholders2_2E
	.align		8
        /*0118*/ 	.dword	_ZN34_INTERNAL_cb3bd99b_4_k_cu_63de3cd96thrust24THRUST_300001_SM_1000_NS12placeholders2_3E
	.align		8
        /*0120*/ 	.dword	_ZN34_INTERNAL_cb3bd99b_4_k_cu_63de3cd96thrust24THRUST_300001_SM_1000_NS12placeholders2_4E
	.align		8
        /*0128*/ 	.dword	_ZN34_INTERNAL_cb3bd99b_4_k_cu_63de3cd96thrust24THRUST_300001_SM_1000_NS12placeholders2_5E
	.align		8
        /*0130*/ 	.dword	_ZN34_INTERNAL_cb3bd99b_4_k_cu_63de3cd96thrust24THRUST_300001_SM_1000_NS12placeholders2_6E
	.align		8
        /*0138*/ 	.dword	_ZN34_INTERNAL_cb3bd99b_4_k_cu_63de3cd96thrust24THRUST_300001_SM_1000_NS12placeholders2_7E
	.align		8
        /*0140*/ 	.dword	_ZN34_INTERNAL_cb3bd99b_4_k_cu_63de3cd96thrust24THRUST_300001_SM_1000_NS12placeholders2_8E
	.align		8
        /*0148*/ 	.dword	_ZN34_INTERNAL_cb3bd99b_4_k_cu_63de3cd96thrust24THRUST_300001_SM_1000_NS12placeholders2_9E
	.align		8
        /*0150*/ 	.dword	_ZN34_INTERNAL_cb3bd99b_4_k_cu_63de3cd96thrust24THRUST_300001_SM_1000_NS12placeholders3_10E
	.align		8
        /*0158*/ 	.dword	_ZN34_INTERNAL_cb3bd99b_4_k_cu_63de3cd96thrust24THRUST_300001_SM_1000_NS3seqE
	.align		8
        /*0160*/ 	.dword	_ZN34_INTERNAL_cb3bd99b_4_k_cu_63de3cd96thrust24THRUST_300001_SM_1000_NS6deviceE


//--------------------- .text._ZN3cub18CUB_300001_SM_10006detail11EmptyKernelIvEEvv --------------------------
	.section	.text._ZN3cub18CUB_300001_SM_10006detail11EmptyKernelIvEEvv,"ax",@progbits
	.align	128
        .global         _ZN3cub18CUB_300001_SM_10006detail11EmptyKernelIvEEvv
        .type           _ZN3cub18CUB_300001_SM_10006detail11EmptyKernelIvEEvv,@function
        .size           _ZN3cub18CUB_300001_SM_10006detail11EmptyKernelIvEEvv,(.L_x_17 - _ZN3cub18CUB_300001_SM_10006detail11EmptyKernelIvEEvv)
        .other          _ZN3cub18CUB_300001_SM_10006detail11EmptyKernelIvEEvv,@"STO_CUDA_ENTRY STV_DEFAULT"
_ZN3cub18CUB_300001_SM_10006detail11EmptyKernelIvEEvv:
.text._ZN3cub18CUB_300001_SM_10006detail11EmptyKernelIvEEvv:
[----:B------:R-:W-:Y:S01]  /*0000*/  LDC R1, c[0x0][0x37c] ;  /* 0x0000df00ff017b82 */ /* 0x000fe20000000800 */
[----:B------:R-:W-:Y:S05]  /*0010*/  EXIT ;  /* 0x000000000000794d */ /* 0x000fea0003800000 */
.L_x_0:
[----:B------:R-:W-:-:S00]  /*0020*/  BRA `(.L_x_0) ;  /* 0xfffffffc00fc7947 */ /* 0x000fc0000383ffff */
[----:B------:R-:W-:-:S00]  /*0030*/  NOP ;  /* 0x0000000000007918 */ /* 0x000fc00000000000 */
        /* <DEDUP_REMOVED lines=12> */
.L_x_17:


//--------------------- .text._Z20broadcast_graph_baseiiPiS_S_S_S_ --------------------------
	.section	.text._Z20broadcast_graph_baseiiPiS_S_S_S_,"ax",@progbits
	.align	128
        .global         _Z20broadcast_graph_baseiiPiS_S_S_S_
        .type           _Z20broadcast_graph_baseiiPiS_S_S_S_,@function
        .size           _Z20broadcast_graph_baseiiPiS_S_S_S_,(.L_x_18 - _Z20broadcast_graph_baseiiPiS_S_S_S_)
        .other          _Z20broadcast_graph_baseiiPiS_S_S_S_,@"STO_CUDA_ENTRY STV_DEFAULT"
_Z20broadcast_graph_baseiiPiS_S_S_S_:
.text._Z20broadcast_graph_baseiiPiS_S_S_S_:
[----:B------:R-:W-:Y:S01]  /*0000*/  LDC R1, c[0x0][0x37c] ;  /* 0x0000df00ff017b82 */ /* 0x000fe20000000800 */
[----:B------:R-:W0:Y:S07]  /*0010*/  S2R R5, SR_TID.X ;  /* 0x0000000000057919 */ /* 0x000e2e0000002100 */
[----:B------:R-:W0:Y:S01]  /*0020*/  S2UR UR4, SR_CTAID.X ;  /* 0x00000000000479c3 */ /* 0x000e220000002500 */
[----:B------:R-:W1:Y:S07]  /*0030*/  LDCU UR5, c[0x0][0x384] ;  /* 0x00007080ff0577ac */ /* 0x000e6e0008000800 */
[----:B------:R-:W0:Y:S02]  /*0040*/  LDC R0, c[0x0][0x360] ;  /* 0x0000d800ff007b82 */ /* 0x000e240000000800 */
[----:B0-----:R-:W-:-:S05]  /*0050*/  IMAD R5, R0, UR4, R5 ;  /* 0x0000000400057c24 */ /* 0x001fca000f8e0205 */
[----:B-1----:R-:W-:-:S13]  /*0060*/  ISETP.GE.U32.AND P0, PT, R5, UR5, PT ;  /* 0x0000000505007c0c */ /* 0x002fda000bf06070 */
[----:B------:R-:W-:Y:S05]  /*0070*/  @P0 EXIT ;  /* 0x000000000000094d */ /* 0x000fea0003800000 */
[----:B------:R-:W0:Y:S01]  /*0080*/  LDC.64 R2, c[0x0][0x390] ;  /* 0x0000e400ff027b82 */ /* 0x000e220000000a00 */
[----:B------:R-:W1:Y:S01]  /*0090*/  LDCU.64 UR6, c[0x0][0x358] ;  /* 0x00006b00ff0677ac */ /* 0x000e620008000a00 */
[----:B0-----:R-:W-:-:S05]  /*00a0*/  IMAD.WIDE.U32 R2, R5, 0x4, R2 ;  /* 0x0000000405027825 */ /* 0x001fca00078e0002 */
[----:B-1----:R-:W2:Y:S04]  /*00b0*/  LDG.E R14, desc[UR6][R2.64] ;  /* 0x00000006020e7981 */ /* 0x002ea8000c1e1900 */
[----:B------:R-:W2:Y:S02]  /*00c0*/  LDG.E R15, desc[UR6][R2.64+0x4] ;  /* 0x00000406020f7981 */ /* 0x000ea4000c1e1900 */
[----:B--2---:R-:W-:-:S13]  /*00d0*/  ISETP.GE.AND P0, PT, R14, R15, PT ;  /* 0x0000000f0e00720c */ /* 0x004fda0003f06270 */
[----:B------:R-:W-:Y:S05]  /*00e0*/  @P0 EXIT ;  /* 0x000000000000094d */ /* 0x000fea0003800000 */
[----:B------:R-:W0:Y:S01]  /*00f0*/  LDC.64 R2, c[0x0][0x388] ;  /* 0x0000e200ff027b82 */ /* 0x000e220000000a00 */
[--C-:B------:R-:W-:Y:S01]  /*0100*/  IMAD.IADD R0, R15, 0x1, -R14.reuse ;  /* 0x000000010f007824 */ /* 0x100fe200078e0a0e */
[----:B------:R-:W1:Y:S01]  /*0110*/  LDCU UR4, c[0x0][0x380] ;  /* 0x00007000ff0477ac */ /* 0x000e620008000800 */
[----:B------:R-:W-:Y:S03]  /*0120*/  BSSY.RECONVERGENT B0, `(.L_x_1) ;  /* 0x000001c000007945 */ /* 0x000fe60003800200 */
[----:B------:R-:W-:Y:S01]  /*0130*/  LOP3.LUT P0, R10, R0, 0x3, RZ, 0xc0, !PT ;  /* 0x00000003000a7812 */ /* 0x000fe2000780c0ff */
[----:B------:R-:W-:Y:S01]  /*0140*/  IMAD.MOV.U32 R0, RZ, RZ, R14 ;  /* 0x000000ffff007224 */ /* 0x000fe200078e000e */
[----:B------:R-:W2:Y:S01]  /*0150*/  LDC R4, c[0x0][0x380] ;  /* 0x0000e000ff047b82 */ /* 0x000ea20000000800 */
[----:B0-----:R-:W-:Y:S01]  /*0160*/  IMAD.WIDE.U32 R2, R5, 0x4, R2 ;  /* 0x0000000405027825 */ /* 0x001fe200078e0002 */
[----:B--2---:R-:W-:-:S09]  /*0170*/  IADD3 R4, PT, PT, R4, 0x1, RZ ;  /* 0x0000000104047810 */ /* 0x004fd20007ffe0ff */
[----:B-1----:R-:W-:Y:S05]  /*0180*/  @!P0 BRA `(.L_x_2) ;  /* 0x0000000000548947 */ /* 0x002fea0003800000 */
[----:B------:R-:W0:Y:S01]  /*0190*/  LDC.64 R6, c[0x0][0x388] ;  /* 0x0000e200ff067b82 */ /* 0x000e220000000a00 */
[----:B------:R-:W-:Y:S02]  /*01a0*/  IMAD.MOV R5, RZ, RZ, -R10 ;  /* 0x000000ffff057224 */ /* 0x000fe400078e0a0a */
[----:B------:R-:W-:-:S05]  /*01b0*/  IMAD.MOV.U32 R0, RZ, RZ, R14 ;  /* 0x000000ffff007224 */ /* 0x000fca00078e000e */
[----:B------:R-:W1:Y:S02]  /*01c0*/  LDC.64 R8, c[0x0][0x398] ;  /* 0x0000e600ff087b82 */ /* 0x000e640000000a00 */
.L_x_5:
[----:B-1----:R-:W-:-:S06]  /*01d0*/  IMAD.WIDE R10, R0, 0x4, R8 ;  /* 0x00000004000a7825 */ /* 0x002fcc00078e0208 */
[----:B------:R-:W0:Y:S02]  /*01e0*/  LDG.E R11, desc[UR6][R10.64] ;  /* 0x000000060a0b7981 */ /* 0x000e24000c1e1900 */
[----:B0-----:R-:W-:-:S05]  /*01f0*/  IMAD.WIDE R12, R11, 0x4, R6 ;  /* 0x000000040b0c7825 */ /* 0x001fca00078e0206 */
[----:B------:R-:W2:Y:S01]  /*0200*/  LDG.E R16, desc[UR6][R12.64] ;  /* 0x000000060c107981 */ /* 0x000ea2000c1e1900 */
[----:B------:R-:W-:Y:S01]  /*0210*/  IADD3 R5, PT, PT, R5, 0x1, RZ ;  /* 0x0000000105057810 */ /* 0x000fe20007ffe0ff */
[----:B------:R-:W-:Y:S03]  /*0220*/  BSSY.RECONVERGENT B1, `(.L_x_3) ;  /* 0x0000009000017945 */ /* 0x000fe60003800200 */
[----:B------:R-:W-:Y:S02]  /*0230*/  ISETP.NE.AND P0, PT, R5, RZ, PT ;  /* 0x000000ff0500720c */ /* 0x000fe40003f05270 */
[----:B--2---:R-:W-:-:S13]  /*0240*/  ISETP.GT.AND P1, PT, R16, -0x1, PT ;  /* 0xffffffff1000780c */ /* 0x004fda0003f24270 */
[----:B------:R-:W-:Y:S05]  /*0250*/  @P1 BRA `(.L_x_4) ;  /* 0x0000000000141947 */ /* 0x000fea0003800000 */
[----:B------:R-:W2:Y:S02]  /*0260*/  LDG.E R10, desc[UR6][R2.64] ;  /* 0x00000006020a7981 */ /* 0x000ea4000c1e1900 */
[----:B--2---:R-:W-:-:S13]  /*0270*/  ISETP.NE.AND P1, PT, R10, UR4, PT ;  /* 0x000000040a007c0c */ /* 0x004fda000bf25270 */
[----:B------:R-:W0:Y:S01]  /*0280*/  @!P1 LDC.64 R10, c[0x0][0x3a8] ;  /* 0x0000ea00ff0a9b82 */ /* 0x000e220000000a00 */
[----:B------:R1:W-:Y:S04]  /*0290*/  @!P1 STG.E desc[UR6][R12.64], R4 ;  /* 0x000000040c009986 */ /* 0x0003e8000c101906 */
[----:B0-----:R1:W-:Y:S02]  /*02a0*/  @!P1 STG.E desc[UR6][R10.64], RZ ;  /* 0x000000ff0a009986 */ /* 0x0013e4000c101906 */
.L_x_4:
[----:B------:R-:W-:Y:S05]  /*02b0*/  BSYNC.RECONVERGENT B1 ;  /* 0x0000000000017941 */ /* 0x000fea0003800200 */
.L_x_3:
[----:B------:R-:W-:Y:S01]  /*02c0*/  VIADD R0, R0, 0x1 ;  /* 0x0000000100007836 */ /* 0x000fe20000000000 */
[----:B------:R-:W-:Y:S06]  /*02d0*/  @P0 BRA `(.L_x_5) ;  /* 0xfffffffc00bc0947 */ /* 0x000fec000383ffff */
.L_x_2:
[----:B------:R-:W-:Y:S05]  /*02e0*/  BSYNC.RECONVERGENT B0 ;  /* 0x0000000000007941 */ /* 0x000fea0003800200 */
.L_x_1:
[----:B------:R-:W-:-:S05]  /*02f0*/  IMAD.IADD R5, R14, 0x1, -R15 ;  /* 0x000000010e057824 */ /* 0x000fca00078e0a0f */
[----:B------:R-:W-:-:S13]  /*0300*/  ISETP.GT.U32.AND P0, PT, R5, -0x4, PT ;  /* 0xfffffffc0500780c */ /* 0x000fda0003f04070 */
[----:B------:R-:W-:Y:S05]  /*0310*/  @P0 EXIT ;  /* 0x000000000000094d */ /* 0x000fea0003800000 */
[----:B------:R-:W0:Y:S01]  /*0320*/  LDC.64 R6, c[0x0][0x388] ;  /* 0x0000e200ff067b82 */ /* 0x000e220000000a00 */
[----:B------:R-:W2:Y:S01]  /*0330*/  LDCU.64 UR4, c[0x0][0x398] ;  /* 0x00007300ff0477ac */ /* 0x000ea20008000a00 */
[----:B------:R-:W-:Y:S01]  /*0340*/  IADD3 R5, PT, PT, -R15, R0, RZ ;  /* 0x000000000f057210 */ /* 0x000fe20007ffe1ff */
[----:B------:R-:W3:Y:S01]  /*0350*/  LDCU UR8, c[0x0][0x380] ;  /* 0x00007000ff0877ac */ /* 0x000ee20008000800 */
[----:B--2---:R-:W-:-:S04]  /*0360*/  UIADD3 UR4, UP0, UPT, UR4, 0x8, URZ ;  /* 0x0000000804047890 */ /* 0x004fc8000ff1e0ff */
[----:B---3--:R-:W-:-:S12]  /*0370*/  UIADD3.X UR5, UPT, UPT, URZ, UR5, URZ, UP0, !UPT ;  /* 0x00000005ff057290 */ /* 0x008fd800087fe4ff */
.L_x_14:
[----:B-1----:R-:W-:Y:S01]  /*0380*/  MOV R9, UR5 ;  /* 0x0000000500097c02 */ /* 0x002fe20008000f00 */
[----:B------:R-:W-:-:S04]  /*0390*/  IMAD.U32 R8, RZ, RZ, UR4 ;  /* 0x00000004ff087e24 */ /* 0x000fc8000f8e00ff */
[----:B------:R-:W-:-:S05]  /*03a0*/  IMAD.WIDE R8, R0, 0x4, R8 ;  /* 0x0000000400087825 */ /* 0x000fca00078e0208 */
[----:B-1----:R-:W0:Y:S02]  /*03b0*/  LDG.E R11, desc[UR6][R8.64+-0x8] ;  /* 0xfffff806080b7981 */ /* 0x002e24000c1e1900 */
[----:B0-----:R-:W-:-:S05]  /*03c0*/  IMAD.WIDE R10, R11, 0x4, R6 ;  /* 0x000000040b0a7825 */ /* 0x001fca00078e0206 */
[----:B------:R-:W2:Y:S01]  /*03d0*/  LDG.E R12, desc[UR6][R10.64] ;  /* 0x000000060a0c7981 */ /* 0x000ea2000c1e1900 */
[----:B------:R-:W-:Y:S01]  /*03e0*/  BSSY.RECONVERGENT B0, `(.L_x_6) ;  /* 0x0000008000007945 */ /* 0x000fe20003800200 */
[----:B--2---:R-:W-:-:S13]  /*03f0*/  ISETP.GT.AND P0, PT, R12, -0x1, PT ;  /* 0xffffffff0c00780c */ /* 0x004fda0003f04270 */
[----:B------:R-:W-:Y:S05]  /*0400*/  @P0 BRA `(.L_x_7) ;  /* 0x0000000000140947 */ /* 0x000fea0003800000 */
[----:B------:R-:W2:Y:S02]  /*0410*/  LDG.E R12, desc[UR6][R2.64] ;  /* 0x00000006020c7981 */ /* 0x000ea4000c1e1900 */
[----:B--2---:R-:W-:-:S13]  /*0420*/  ISETP.NE.AND P0, PT, R12, UR8, PT ;  /* 0x000000080c007c0c */ /* 0x004fda000bf05270 */
[----:B------:R-:W0:Y:S01]  /*0430*/  @!P0 LDC.64 R12, c[0x0][0x3a8] ;  /* 0x0000ea00ff0c8b82 */ /* 0x000e220000000a00 */
[----:B------:R1:W-:Y:S04]  /*0440*/  @!P0 STG.E desc[UR6][R10.64], R4 ;  /* 0x000000040a008986 */ /* 0x0003e8000c101906 */
[----:B0-----:R1:W-:Y:S02]  /*0450*/  @!P0 STG.E desc[UR6][R12.64], RZ ;  /* 0x000000ff0c008986 */ /* 0x0013e4000c101906 */
.L_x_7:
[----:B------:R-:W-:Y:S05]  /*0460*/  BSYNC.RECONVERGENT B0 ;  /* 0x0000000000007941 */ /* 0x000fea0003800200 */
.L_x_6:
[----:B-1----:R-:W2:Y:S02]  /*0470*/  LDG.E R11, desc[UR6][R8.64+-0x4] ;  /* 0xfffffc06080b7981 */ /* 0x002ea4000c1e1900 */
[----:B--2---:R-:W-:-:S05]  /*0480*/  IMAD.WIDE R10, R11, 0x4, R6 ;  /* 0x000000040b0a7825 */ /* 0x004fca00078e0206 */
        /* <DEDUP_REMOVED lines=9> */
.L_x_9:
[----:B------:R-:W-:Y:S05]  /*0520*/  BSYNC.RECONVERGENT B0 ;  /* 0x0000000000007941 */ /* 0x000fea0003800200 */
.L_x_8:
        /* <DEDUP_REMOVED lines=11> */
.L_x_11:
[----:B------:R-:W-:Y:S05]  /*05e0*/  BSYNC.RECONVERGENT B0 ;  /* 0x0000000000007941 */ /* 0x000fea0003800200 */
.L_x_10:
[----:B-1----:R-:W2:Y:S02]  /*05f0*/  LDG.E R11, desc[UR6][R8.64+0x4] ;  /* 0x00000406080b7981 */ /* 0x002ea4000c1e1900 */
[----:B--2---:R-:W-:-:S05]  /*0600*/  IMAD.WIDE R10, R11, 0x4, R6 ;  /* 0x000000040b0a7825 */ /* 0x004fca00078e0206 */
[----:B------:R-:W2:Y:S01]  /*0610*/  LDG.E R12, desc[UR6][R10.64] ;  /* 0x000000060a0c7981 */ /* 0x000ea2000c1e1900 */
[----:B------:R-:W-:Y:S01]  /*0620*/  VIADD R5, R5, 0x4 ;  /* 0x0000000405057836 */ /* 0x000fe20000000000 */
[----:B------:R-:W-:Y:S04]  /*0630*/  BSSY.RECONVERGENT B0, `(.L_x_12) ;  /* 0x0000009000007945 */ /* 0x000fe80003800200 */
        /* <DEDUP_REMOVED lines=8> */
.L_x_13:
[----:B------:R-:W-:Y:S05]  /*06c0*/  BSYNC.RECONVERGENT B0 ;  /* 0x0000000000007941 */ /* 0x000fea0003800200 */
.L_x_12:
[----:B------:R-:W-:Y:S01]  /*06d0*/  IADD3 R0, PT, PT, R0, 0x4, RZ ;  /* 0x0000000400007810 */ /* 0x000fe20007ffe0ff */
[----:B------:R-:W-:Y:S06]  /*06e0*/  @P0 BRA `(.L_x_14) ;  /* 0xfffffffc00240947 */ /* 0x000fec000383ffff */
[----:B------:R-:W-:Y:S05]  /*06f0*/  EXIT ;  /* 0x000000000000794d */ /* 0x000fea0003800000 */
.L_x_15:
        /* <DEDUP_REMOVED lines=16> */
.L_x_18:


//--------------------- .text._Z16initialize_graphiPiS_i --------------------------
	.section	.text._Z16initialize_graphiPiS_i,"ax",@progbits
	.align	128
        .global         _Z16initialize_graphiPiS_i
        .type           _Z16initialize_graphiPiS_i,@function
        .size           _Z16initialize_graphiPiS_i,(.L_x_19 - _Z16initialize_graphiPiS_i)
        .other          _Z16initialize_graphiPiS_i,@"STO_CUDA_ENTRY STV_DEFAULT"
_Z16initialize_graphiPiS_i:
.text._Z16initialize_graphiPiS_i:
[----:B------:R-:W-:Y:S01]  /*0000*/  LDC R1, c[0x0][0x37c] ;  /* 0x0000df00ff017b82 */ /* 0x000fe20000000800 */
[----:B------:R-:W0:Y:S07]  /*0010*/  S2R R0, SR_TID.X ;  /* 0x0000000000007919 */ /* 0x000e2e0000002100 */
[----:B------:R-:W0:Y:S01]  /*0020*/  S2UR UR4, SR_CTAID.X ;  /* 0x00000000000479c3 */ /* 0x000e220000002500 */
[----:B------:R-:W1:Y:S07]  /*0030*/  LDCU UR5, c[0x0][0x380] ;  /* 0x00007000ff0577ac */ /* 0x000e6e0008000800 */
[----:B------:R-:W0:Y:S02]  /*0040*/  LDC R5, c[0x0][0x360] ;  /* 0x0000d800ff057b82 */ /* 0x000e240000000800 */
[----:B0-----:R-:W-:-:S05]  /*0050*/  IMAD R5, R5, UR4, R0 ;  /* 0x0000000405057c24 */ /* 0x001fca000f8e0200 */
[----:B-1----:R-:W-:-:S13]  /*0060*/  ISETP.GE.AND P0, PT, R5, UR5, PT ;  /* 0x0000000505007c0c */ /* 0x002fda000bf06270 */
[----:B------:R-:W-:Y:S05]  /*0070*/  @P0 EXIT ;  /* 0x000000000000094d */ /* 0x000fea0003800000 */
[----:B------:R-:W0:Y:S01]  /*0080*/  LDC R0, c[0x0][0x398] ;  /* 0x0000e600ff007b82 */ /* 0x000e220000000800 */
[----:B------:R-:W1:Y:S01]  /*0090*/  LDCU.64 UR4, c[0x0][0x358] ;  /* 0x00006b00ff0477ac */ /* 0x000e620008000a00 */
[----:B------:R-:W-:-:S06]  /*00a0*/  MOV R9, 0xffffffff ;  /* 0xffffffff00097802 */ /* 0x000fcc0000000f00 */
[----:B------:R-:W2:Y:S08]  /*00b0*/  LDC.64 R2, c[0x0][0x388] ;  /* 0x0000e200ff027b82 */ /* 0x000eb00000000a00 */
[----:B------:R-:W3:Y:S01]  /*00c0*/  LDC.64 R6, c[0x0][0x390] ;  /* 0x0000e400ff067b82 */ /* 0x000ee20000000a00 */
[C---:B0-----:R-:W-:Y:S01]  /*00d0*/  ISETP.NE.AND P0, PT, R5.reuse, R0, PT ;  /* 0x000000000500720c */ /* 0x041fe20003f05270 */
[----:B--2---:R-:W-:-:S05]  /*00e0*/  IMAD.WIDE R2, R5, 0x4, R2 ;  /* 0x0000000405027825 */ /* 0x004fca00078e0202 */
[----:B-1----:R0:W-:Y:S01]  /*00f0*/  STG.E desc[UR4][R2.64], R9 ;  /* 0x0000000902007986 */ /* 0x0021e2000c101904 */
[----:B---3--:R-:W-:-:S05]  /*0100*/  IMAD.WIDE R4, R5, 0x4, R6 ;  /* 0x0000000405047825 */ /* 0x008fca00078e0206 */
[----:B------:R0:W-:Y:S01]  /*0110*/  STG.E desc[UR4][R4.64], R9 ;  /* 0x0000000904007986 */ /* 0x0001e2000c101904 */
[----:B------:R-:W-:Y:S05]  /*0120*/  @P0 EXIT ;  /* 0x000000000000094d */ /* 0x000fea0003800000 */
[----:B0-----:R-:W-:-:S05]  /*0130*/  IMAD.WIDE R2, R0, 0x4, R6 ;  /* 0x0000000400027825 */ /* 0x001fca00078e0206 */
[----:B------:R-:W-:Y:S01]  /*0140*/  STG.E desc[UR4][R2.64], RZ ;  /* 0x000000ff02007986 */ /* 0x000fe2000c101904 */
[----:B------:R-:W-:Y:S05]  /*0150*/  EXIT ;  /* 0x000000000000794d */ /* 0x000fea0003800000 */
.L_x_16:
        /* <DEDUP_REMOVED lines=10> */
.L_x_19:


//--------------------- .nv.shared.reserved.0     --------------------------
	.section	.nv.shared.reserved.0,"aw",@nobits
	.weak		__nv_reservedSMEM_offset_0_alias
	.size		__nv_reservedSMEM_offset_0_alias, 0, 64
	.other		__nv_reservedSMEM_offset_0_alias,@"STO_CUDA_RESERVED_SHARED STV_DEFAULT"
__nv_reservedSMEM_offset_0_alias:
	.zero		0
	.zero		64


//--------------------- .nv.global                --------------------------
	.section	.nv.global,"aw",@nobits
.nv.global:
	.type		_ZN34_INTERNAL_cb3bd99b_4_k_cu_63de3cd96thrust24THRUST_300001_SM_1000_NS12placeholders2_8E,@object
	.size		_ZN34_INTERNAL_cb3bd99b_4_k_cu_63de3cd96thrust24THRUST_300001_SM_1000_NS12placeholders2_8E,(_ZN34_INTERNAL_cb3bd99b_4_k_cu_63de3cd94cuda3std3__436_GLOBAL__N__cb3bd99b_4_k_cu_63de3cd96ignoreE - _ZN34_INTERNAL_cb3bd99b_4_k_cu_63de3cd96thrust24THRUST_300001_SM_1000_NS12placeholders2_8E)
_ZN34_INTERNAL_cb3bd99b_4_k_cu_63de3cd96thrust24THRUST_300001_SM_1000_NS12placeholders2_8E:
	.zero		1
	.type		_ZN34_INTERNAL_cb3bd99b_4_k_cu_63de3cd94cuda3std3__436_GLOBAL__N__cb3bd99b_4_k_cu_63de3cd96ignoreE,@object
	.size		_ZN34_INTERNAL_cb3bd99b_4_k_cu_63de3cd94cuda3std3__436_GLOBAL__N__cb3bd99b_4_k_cu_63de3cd96ignoreE,(_ZN34_INTERNAL_cb3bd99b_4_k_cu_63de3cd94cuda3std6ranges3__45__cpo4dataE - _ZN34_INTERNAL_cb3bd99b_4_k_cu_63de3cd94cuda3std3__436_GLOBAL__N__cb3bd99b_4_k_cu_63de3cd96ignoreE)
_ZN34_INTERNAL_cb3bd99b_4_k_cu_63de3cd94cuda3std3__436_GLOBAL__N__cb3bd99b_4_k_cu_63de3cd96ignoreE:
	.zero		1
	.type		_ZN34_INTERNAL_cb3bd99b_4_k_cu_63de3cd94cuda3std6ranges3__45__cpo4dataE,@object
	.size		_ZN34_INTERNAL_cb3bd99b_4_k_cu_63de3cd94cuda3std6ranges3__45__cpo4dataE,(_ZN34_INTERNAL_cb3bd99b_4_k_cu_63de3cd96thrust24THRUST_300001_SM_1000_NS6system3cpp3parE - _ZN34_INTERNAL_cb3bd99b_4_k_cu_63de3cd94cuda3std6ranges3__45__cpo4dataE)
_ZN34_INTERNAL_cb3bd99b_4_k_cu_63de3cd94cuda3std6ranges3__45__cpo4dataE:
	.zero		1
	.type		_ZN34_INTERNAL_cb3bd99b_4_k_cu_63de3cd96thrust24THRUST_300001_SM_1000_NS6system3cpp3parE,@object
	.size		_ZN34_INTERNAL_cb3bd99b_4_k_cu_63de3cd96thrust24THRUST_300001_SM_1000_NS6system3cpp3parE,(_ZN34_INTERNAL_cb3bd99b_4_k_cu_63de3cd94cuda3std3__45__cpo5beginE - _ZN34_INTERNAL_cb3bd99b_4_k_cu_63de3cd96thrust24THRUST_300001_SM_1000_NS6system3cpp3parE)
_ZN34_INTERNAL_cb3bd99b_4_k_cu_63de3cd96thrust24THRUST_300001_SM_1000_NS6system3cpp3parE:
	.zero		1
	.type		_ZN34_INTERNAL_cb3bd99b_4_k_cu_63de3cd94cuda3std3__45__cpo5beginE,@object
	.size		_ZN34_INTERNAL_cb3bd99b_4_k_cu_63de3cd94cuda3std3__45__cpo5beginE,(_ZN34_INTERNAL_cb3bd99b_4_k_cu_63de3cd94cuda3std6ranges3__45__cpo5beginE - _ZN34_INTERNAL_cb3bd99b_4_k_cu_63de3cd94cuda3std3__45__cpo5beginE)
_ZN34_INTERNAL_cb3bd99b_4_k_cu_63de3cd94cuda3std3__45__cpo5beginE:
	.zero		1
	.type		_ZN34_INTERNAL_cb3bd99b_4_k_cu_63de3cd94cuda3std6ranges3__45__cpo5beginE,@object
	.size		_ZN34_INTERNAL_cb3bd99b_4_k_cu_63de3cd94cuda3std6ranges3__45__cpo5beginE,(_ZN34_INTERNAL_cb3bd99b_4_k_cu_63de3cd96thrust24THRUST_300001_SM_1000_NS6deviceE - _ZN34_INTERNAL_cb3bd99b_4_k_cu_63de3cd94cuda3std6ranges3__45__cpo5beginE)
_ZN34_INTERNAL_cb3bd99b_4_k_cu_63de3cd94cuda3std6ranges3__45__cpo5beginE:
	.zero		1
	.type		_ZN34_INTERNAL_cb3bd99b_4_k_cu_63de3cd96thrust24THRUST_300001_SM_1000_NS6deviceE,@object
	.size		_ZN34_INTERNAL_cb3bd99b_4_k_cu_63de3cd96thrust24THRUST_300001_SM_1000_NS6deviceE,(_ZN34_INTERNAL_cb3bd99b_4_k_cu_63de3cd94cuda3std3__47nulloptE - _ZN34_INTERNAL_cb3bd99b_4_k_cu_63de3cd96thrust24THRUST_300001_SM_1000_NS6deviceE)
_ZN34_INTERNAL_cb3bd99b_4_k_cu_63de3cd96thrust24THRUST_300001_SM_1000_NS6deviceE:
	.zero		1
	.type		_ZN34_INTERNAL_cb3bd99b_4_k_cu_63de3cd94cuda3std3__47nulloptE,@object
	.size		_ZN34_INTERNAL_cb3bd99b_4_k_cu_63de3cd94cuda3std3__47nulloptE,(_ZN34_INTERNAL_cb3bd99b_4_k_cu_63de3cd94cuda3std6ranges3__45__cpo8distanceE - _ZN34_INTERNAL_cb3bd99b_4_k_cu_63de3cd94cuda3std3__47nulloptE)
_ZN34_INTERNAL_cb3bd99b_4_k_cu_63de3cd94cuda3std3__47nulloptE:
	.zero		1
	.type		_ZN34_INTERNAL_cb3bd99b_4_k_cu_63de3cd94cuda3std6ranges3__45__cpo8distanceE,@object
	.size		_ZN34_INTERNAL_cb3bd99b_4_k_cu_63de3cd94cuda3std6ranges3__45__cpo8distanceE,(_ZN34_INTERNAL_cb3bd99b_4_k_cu_63de3cd96thrust24THRUST_300001_SM_1000_NS12placeholders2_4E - _ZN34_INTERNAL_cb3bd99b_4_k_cu_63de3cd94cuda3std6ranges3__45__cpo8distanceE)
_ZN34_INTERNAL_cb3bd99b_4_k_cu_63de3cd94cuda3std6ranges3__45__cpo8distanceE:
	.zero		1
	.type		_ZN34_INTERNAL_cb3bd99b_4_k_cu_63de3cd96thrust24THRUST_300001_SM_1000_NS12placeholders2_4E,@object
	.size		_ZN34_INTERNAL_cb3bd99b_4_k_cu_63de3cd96thrust24THRUST_300001_SM_1000_NS12placeholders2_4E,(_ZN34_INTERNAL_cb3bd99b_4_k_cu_63de3cd94cuda3std3__45__cpo6rbeginE - _ZN34_INTERNAL_cb3bd99b_4_k_cu_63de3cd96thrust24THRUST_300001_SM_1000_NS12placeholders2_4E)
_ZN34_INTERNAL_cb3bd99b_4_k_cu_63de3cd96thrust24THRUST_300001_SM_1000_NS12placeholders2_4E:
	.zero		1
	.type		_ZN34_INTERNAL_cb3bd99b_4_k_cu_63de3cd94cuda3std3__45__cpo6rbeginE,@object
	.size		_ZN34_INTERNAL_cb3bd99b_4_k_cu_63de3cd94cuda3std3__45__cpo6rbeginE,(_ZN34_INTERNAL_cb3bd99b_4_k_cu_63de3cd94cuda3std6ranges3__45__cpo7advanceE - _ZN34_INTERNAL_cb3bd99b_4_k_cu_63de3cd94cuda3std3__45__cpo6rbeginE)
_ZN34_INTERNAL_cb3bd99b_4_k_cu_63de3cd94cuda3std3__45__cpo6rbeginE:
	.zero		1
	.type		_ZN34_INTERNAL_cb3bd99b_4_k_cu_63de3cd94cuda3std6ranges3__45__cpo7advanceE,@object
	.size		_ZN34_INTERNAL_cb3bd99b_4_k_cu_63de3cd94cuda3std6ranges3__45__cpo7advanceE,(_ZN34_INTERNAL_cb3bd99b_4_k_cu_63de3cd96thrust24THRUST_300001_SM_1000_NS12placeholders3_10E - _ZN34_INTERNAL_cb3bd99b_4_k_cu_63de3cd94cuda3std6ranges3__45__cpo7advanceE)
_ZN34_INTERNAL_cb3bd99b_4_k_cu_63de3cd94cuda3std6ranges3__45__cpo7advanceE:
	.zero		1
	.type		_ZN34_INTERNAL_cb3bd99b_4_k_cu_63de3cd96thrust24THRUST_300001_SM_1000_NS12placeholders3_10E,@object
	.size		_ZN34_INTERNAL_cb3bd99b_4_k_cu_63de3cd96thrust24THRUST_300001_SM_1000_NS12placeholders3_10E,(_ZN34_INTERNAL_cb3bd99b_4_k_cu_63de3cd94cuda3std3__48in_placeE - _ZN34_INTERNAL_cb3bd99b_4_k_cu_63de3cd96thrust24THRUST_300001_SM_1000_NS12placeholders3_10E)
_ZN34_INTERNAL_cb3bd99b_4_k_cu_63de3cd96thrust24THRUST_300001_SM_1000_NS12placeholders3_10E:
	.zero		1
	.type		_ZN34_INTERNAL_cb3bd99b_4_k_cu_63de3cd94cuda3std3__48in_placeE,@object
	.size		_ZN34_INTERNAL_cb3bd99b_4_k_cu_63de3cd94cuda3std3__48in_placeE,(_ZN34_INTERNAL_cb3bd99b_4_k_cu_63de3cd94cuda3std6ranges3__45__cpo4sizeE - _ZN34_INTERNAL_cb3bd99b_4_k_cu_63de3cd94cuda3std3__48in_placeE)
_ZN34_INTERNAL_cb3bd99b_4_k_cu_63de3cd94cuda3std3__48in_placeE:
	.zero		1
	.type		_ZN34_INTERNAL_cb3bd99b_4_k_cu_63de3cd94cuda3std6ranges3__45__cpo4sizeE,@object
	.size		_ZN34_INTERNAL_cb3bd99b_4_k_cu_63de3cd94cuda3std6ranges3__45__cpo4sizeE,(_ZN34_INTERNAL_cb3bd99b_4_k_cu_63de3cd96thrust24THRUST_300001_SM_1000_NS12placeholders2_2E - _ZN34_INTERNAL_cb3bd99b_4_k_cu_63de3cd94cuda3std6ranges3__45__cpo4sizeE)
_ZN34_INTERNAL_cb3bd99b_4_k_cu_63de3cd94cuda3std6ranges3__45__cpo4sizeE:
	.zero		1
	.type		_ZN34_INTERNAL_cb3bd99b_4_k_cu_63de3cd96thrust24THRUST_300001_SM_1000_NS12placeholders2_2E,@object
	.size		_ZN34_INTERNAL_cb3bd99b_4_k_cu_63de3cd96thrust24THRUST_300001_SM_1000_NS12placeholders2_2E,(_ZN34_INTERNAL_cb3bd99b_4_k_cu_63de3cd94cuda3std3__45__cpo6cbeginE - _ZN34_INTERNAL_cb3bd99b_4_k_cu_63de3cd96thrust24THRUST_300001_SM_1000_NS12placeholders2_2E)
_ZN34_INTERNAL_cb3bd99b_4_k_cu_63de3cd96thrust24THRUST_300001_SM_1000_NS12placeholders2_2E:
	.zero		1
	.type		_ZN34_INTERNAL_cb3bd99b_4_k_cu_63de3cd94cuda3std3__45__cpo6cbeginE,@object
	.size		_ZN34_INTERNAL_cb3bd99b_4_k_cu_63de3cd94cuda3std3__45__cpo6cbeginE,(_ZN34_INTERNAL_cb3bd99b_4_k_cu_63de3cd94cuda3std6ranges3__45__cpo6cbeginE - _ZN34_INTERNAL_cb3bd99b_4_k_cu_63de3cd94cuda3std3__45__cpo6cbeginE)
_ZN34_INTERNAL_cb3bd99b_4_k_cu_63de3cd94cuda3std3__45__cpo6cbeginE:
	.zero		1
	.type		_ZN34_INTERNAL_cb3bd99b_4_k_cu_63de3cd94cuda3std6ranges3__45__cpo6cbeginE,@object
	.size		_ZN34_INTERNAL_cb3bd99b_4_k_cu_63de3cd94cuda3std6ranges3__45__cpo6cbeginE,(_ZN34_INTERNAL_cb3bd99b_4_k_cu_63de3cd96thrust24THRUST_300001_SM_1000_NS12placeholders2_6E - _ZN34_INTERNAL_cb3bd99b_4_k_cu_63de3cd94cuda3std6ranges3__45__cpo6cbeginE)
_ZN34_INTERNAL_cb3bd99b_4_k_cu_63de3cd94cuda3std6ranges3__45__cpo6cbeginE:
	.zero		1
	.type		_ZN34_INTERNAL_cb3bd99b_4_k_cu_63de3cd96thrust24THRUST_300001_SM_1000_NS12placeholders2_6E,@object
	.size		_ZN34_INTERNAL_cb3bd99b_4_k_cu_63de3cd96thrust24THRUST_300001_SM_1000_NS12placeholders2_6E,(_ZN34_INTERNAL_cb3bd99b_4_k_cu_63de3cd94cuda3std3__45__cpo7crbeginE - _ZN34_INTERNAL_cb3bd99b_4_k_cu_63de3cd96thrust24THRUST_300001_SM_1000_NS12placeholders2_6E)
_ZN34_INTERNAL_cb3bd99b_4_k_cu_63de3cd96thrust24THRUST_300001_SM_1000_NS12placeholders2_6E:
	.zero		1
	.type		_ZN34_INTERNAL_cb3bd99b_4_k_cu_63de3cd94cuda3std3__45__cpo7crbeginE,@object
	.size		_ZN34_INTERNAL_cb3bd99b_4_k_cu_63de3cd94cuda3std3__45__cpo7crbeginE,(_ZN34_INTERNAL_cb3bd99b_4_k_cu_63de3cd94cuda3std6ranges3__45__cpo4nextE - _ZN34_INTERNAL_cb3bd99b_4_k_cu_63de3cd94cuda3std3__45__cpo7crbeginE)
_ZN34_INTERNAL_cb3bd99b_4_k_cu_63de3cd94cuda3std3__45__cpo7crbeginE:
	.zero		1
	.type		_ZN34_INTERNAL_cb3bd99b_4_k_cu_63de3cd94cuda3std6ranges3__45__cpo4nextE,@object
	.size		_ZN34_INTERNAL_cb3bd99b_4_k_cu_63de3cd94cuda3std6ranges3__45__cpo4nextE,(_ZN34_INTERNAL_cb3bd99b_4_k_cu_63de3cd94cuda3std6ranges3__45__cpo4swapE - _ZN34_INTERNAL_cb3bd99b_4_k_cu_63de3cd94cuda3std6ranges3__45__cpo4nextE)
_ZN34_INTERNAL_cb3bd99b_4_k_cu_63de3cd94cuda3std6ranges3__45__cpo4nextE:
	.zero		1
	.type		_ZN34_INTERNAL_cb3bd99b_4_k_cu_63de3cd94cuda3std6ranges3__45__cpo4swapE,@object
	.size		_ZN34_INTERNAL_cb3bd99b_4_k_cu_63de3cd94cuda3std6ranges3__45__cpo4swapE,(_ZN34_INTERNAL_cb3bd99b_4_k_cu_63de3cd96thrust24THRUST_300001_SM_1000_NS8cuda_cub10par_nosyncE - _ZN34_INTERNAL_cb3bd99b_4_k_cu_63de3cd94cuda3std6ranges3__45__cpo4swapE)
_ZN34_INTERNAL_cb3bd99b_4_k_cu_63de3cd94cuda3std6ranges3__45__cpo4swapE:
	.zero		1
	.type		_ZN34_INTERNAL_cb3bd99b_4_k_cu_63de3cd96thrust24THRUST_300001_SM_1000_NS8cuda_cub10par_nosyncE,@object
	.size		_ZN34_INTERNAL_cb3bd99b_4_k_cu_63de3cd96thrust24THRUST_300001_SM_1000_NS8cuda_cub10par_nosyncE,(_ZN34_INTERNAL_cb3bd99b_4_k_cu_63de3cd96thrust24THRUST_300001_SM_1000_NS3seqE - _ZN34_INTERNAL_cb3bd99b_4_k_cu_63de3cd96thrust24THRUST_300001_SM_1000_NS8cuda_cub10par_nosyncE)
_ZN34_INTERNAL_cb3bd99b_4_k_cu_63de3cd96thrust24THRUST_300001_SM_1000_NS8cuda_cub10par_nosyncE:
	.zero		1
	.type		_ZN34_INTERNAL_cb3bd99b_4_k_cu_63de3cd96thrust24THRUST_300001_SM_1000_NS3seqE,@object
	.size		_ZN34_INTERNAL_cb3bd99b_4_k_cu_63de3cd96thrust24THRUST_300001_SM_1000_NS3seqE,(_ZN34_INTERNAL_cb3bd99b_4_k_cu_63de3cd94cuda3std3__420unreachable_sentinelE - _ZN34_INTERNAL_cb3bd99b_4_k_cu_63de3cd96thrust24THRUST_300001_SM_1000_NS3seqE)
_ZN34_INTERNAL_cb3bd99b_4_k_cu_63de3cd96thrust24THRUST_300001_SM_1000_NS3seqE:
	.zero		1
	.type		_ZN34_INTERNAL_cb3bd99b_4_k_cu_63de3cd94cuda3std3__420unreachable_sentinelE,@object
	.size		_ZN34_INTERNAL_cb3bd99b_4_k_cu_63de3cd94cuda3std3__420unreachable_sentinelE,(_ZN34_INTERNAL_cb3bd99b_4_k_cu_63de3cd94cuda3std6ranges3__45__cpo5ssizeE - _ZN34_INTERNAL_cb3bd99b_4_k_cu_63de3cd94cuda3std3__420unreachable_sentinelE)
_ZN34_INTERNAL_cb3bd99b_4_k_cu_63de3cd94cuda3std3__420unreachable_sentinelE:
	.zero		1
	.type		_ZN34_INTERNAL_cb3bd99b_4_k_cu_63de3cd94cuda3std6ranges3__45__cpo5ssizeE,@object
	.size		_ZN34_INTERNAL_cb3bd99b_4_k_cu_63de3cd94cuda3std6ranges3__45__cpo5ssizeE,(_ZN34_INTERNAL_cb3bd99b_4_k_cu_63de3cd96thrust24THRUST_300001_SM_1000_NS12placeholders2_3E - _ZN34_INTERNAL_cb3bd99b_4_k_cu_63de3cd94cuda3std6ranges3__45__cpo5ssizeE)
_ZN34_INTERNAL_cb3bd99b_4_k_cu_63de3cd94cuda3std6ranges3__45__cpo5ssizeE:
	.zero		1
	.type		_ZN34_INTERNAL_cb3bd99b_4_k_cu_63de3cd96thrust24THRUST_300001_SM_1000_NS12placeholders2_3E,@object
	.size		_ZN34_INTERNAL_cb3bd99b_4_k_cu_63de3cd96thrust24THRUST_300001_SM_1000_NS12placeholders2_3E,(_ZN34_INTERNAL_cb3bd99b_4_k_cu_63de3cd94cuda3std3__45__cpo4cendE - _ZN34_INTERNAL_cb3bd99b_4_k_cu_63de3cd96thrust24THRUST_300001_SM_1000_NS12placeholders2_3E)
_ZN34_INTERNAL_cb3bd99b_4_k_cu_63de3cd96thrust24THRUST_300001_SM_1000_NS12placeholders2_3E:
	.zero		1
	.type		_ZN34_INTERNAL_cb3bd99b_4_k_cu_63de3cd94cuda3std3__45__cpo4cendE,@object
	.size		_ZN34_INTERNAL_cb3bd99b_4_k_cu_63de3cd94cuda3std3__45__cpo4cendE,(_ZN34_INTERNAL_cb3bd99b_4_k_cu_63de3cd94cuda3std6ranges3__45__cpo4cendE - _ZN34_INTERNAL_cb3bd99b_4_k_cu_63de3cd94cuda3std3__45__cpo4cendE)
_ZN34_INTERNAL_cb3bd99b_4_k_cu_63de3cd94cuda3std3__45__cpo4cendE:
	.zero		1
	.type		_ZN34_INTERNAL_cb3bd99b_4_k_cu_63de3cd94cuda3std6ranges3__45__cpo4cendE,@object
	.size		_ZN34_INTERNAL_cb3bd99b_4_k_cu_63de3cd94cuda3std6ranges3__45__cpo4cendE,(_ZN34_INTERNAL_cb3bd99b_4_k_cu_63de3cd96thrust24THRUST_300001_SM_1000_NS12placeholders2_7E - _ZN34_INTERNAL_cb3bd99b_4_k_cu_63de3cd94cuda3std6ranges3__45__cpo4cendE)
_ZN34_INTERNAL_cb3bd99b_4_k_cu_63de3cd94cuda3std6ranges3__45__cpo4cendE:
	.zero		1
	.type		_ZN34_INTERNAL_cb3bd99b_4_k_cu_63de3cd96thrust24THRUST_300001_SM_1000_NS12placeholders2_7E,@object
	.size		_ZN34_INTERNAL_cb3bd99b_4_k_cu_63de3cd96thrust24THRUST_300001_SM_1000_NS12placeholders2_7E,(_ZN34_INTERNAL_cb3bd99b_4_k_cu_63de3cd94cuda3std3__45__cpo5crendE - _ZN34_INTERNAL_cb3bd99b_4_k_cu_63de3cd96thrust24THRUST_300001_SM_1000_NS12placeholders2_7E)
_ZN34_INTERNAL_cb3bd99b_4_k_cu_63de3cd96thrust24THRUST_300001_SM_1000_NS12placeholders2_7E:
	.zero		1
	.type		_ZN34_INTERNAL_cb3bd99b_4_k_cu_63de3cd94cuda3std3__45__cpo5crendE,@object
	.size		_ZN34_INTERNAL_cb3bd99b_4_k_cu_63de3cd94cuda3std3__45__cpo5crendE,(_ZN34_INTERNAL_cb3bd99b_4_k_cu_63de3cd94cuda3std6ranges3__45__cpo4prevE - _ZN34_INTERNAL_cb3bd99b_4_k_cu_63de3cd94cuda3std3__45__cpo5crendE)
_ZN34_INTERNAL_cb3bd99b_4_k_cu_63de3cd94cuda3std3__45__cpo5crendE:
	.zero		1
	.type		_ZN34_INTERNAL_cb3bd99b_4_k_cu_63de3cd94cuda3std6ranges3__45__cpo4prevE,@object
	.size		_ZN34_INTERNAL_cb3bd99b_4_k_cu_63de3cd94cuda3std6ranges3__45__cpo4prevE,(_ZN34_INTERNAL_cb3bd99b_4_k_cu_63de3cd94cuda3std6ranges3__45__cpo9iter_moveE - _ZN34_INTERNAL_cb3bd99b_4_k_cu_63de3cd94cuda3std6ranges3__45__cpo4prevE)
_ZN34_INTERNAL_cb3bd99b_4_k_cu_63de3cd94cuda3std6ranges3__45__cpo4prevE:
	.zero		1
	.type		_ZN34_INTERNAL_cb3bd99b_4_k_cu_63de3cd94cuda3std6ranges3__45__cpo9iter_moveE,@object
	.size		_ZN34_INTERNAL_cb3bd99b_4_k_cu_63de3cd94cuda3std6ranges3__45__cpo9iter_moveE,(_ZN34_INTERNAL_cb3bd99b_4_k_cu_63de3cd96thrust24THRUST_300001_SM_1000_NS6system6detail10sequential3seqE - _ZN34_INTERNAL_cb3bd99b_4_k_cu_63de3cd94cuda3std6ranges3__45__cpo9iter_moveE)
_ZN34_INTERNAL_cb3bd99b_4_k_cu_63de3cd94cuda3std6ranges3__45__cpo9iter_moveE:
	.zero		1
	.type		_ZN34_INTERNAL_cb3bd99b_4_k_cu_63de3cd96thrust24THRUST_300001_SM_1000_NS6system6detail10sequential3seqE,@object
	.size		_ZN34_INTERNAL_cb3bd99b_4_k_cu_63de3cd96thrust24THRUST_300001_SM_1000_NS6system6detail10sequential3seqE,(_ZN34_INTERNAL_cb3bd99b_4_k_cu_63de3cd96thrust24THRUST_300001_SM_1000_NS12placeholders2_9E - _ZN34_INTERNAL_cb3bd99b_4_k_cu_63de3cd96thrust24THRUST_300001_SM_1000_NS6system6detail10sequential3seqE)
_ZN34_INTERNAL_cb3bd99b_4_k_cu_63de3cd96thrust24THRUST_300001_SM_1000_NS6system6detail10sequential3seqE:
	.zero		1
	.type		_ZN34_INTERNAL_cb3bd99b_4_k_cu_63de3cd96thrust24THRUST_300001_SM_1000_NS12placeholders2_9E,@object
	.size		_ZN34_INTERNAL_cb3bd99b_4_k_cu_63de3cd96thrust24THRUST_300001_SM_1000_NS12placeholders2_9E,(_ZN34_INTERNAL_cb3bd99b_4_k_cu_63de3cd94cuda3std3__419piecewise_constructE - _ZN34_INTERNAL_cb3bd99b_4_k_cu_63de3cd96thrust24THRUST_300001_SM_1000_NS12placeholders2_9E)
_ZN34_INTERNAL_cb3bd99b_4_k_cu_63de3cd96thrust24THRUST_300001_SM_1000_NS12placeholders2_9E:
	.zero		1
	.type		_ZN34_INTERNAL_cb3bd99b_4_k_cu_63de3cd94cuda3std3__419piecewise_constructE,@object
	.size		_ZN34_INTERNAL_cb3bd99b_4_k_cu_63de3cd94cuda3std3__419piecewise_constructE,(_ZN34_INTERNAL_cb3bd99b_4_k_cu_63de3cd94cuda3std6ranges3__45__cpo5cdataE - _ZN34_INTERNAL_cb3bd99b_4_k_cu_63de3cd94cuda3std3__419piecewise_constructE)
_ZN34_INTERNAL_cb3bd99b_4_k_cu_63de3cd94cuda3std3__419piecewise_constructE:
	.zero		1
	.type		_ZN34_INTERNAL_cb3bd99b_4_k_cu_63de3cd94cuda3std6ranges3__45__cpo5cdataE,@object
	.size		_ZN34_INTERNAL_cb3bd99b_4_k_cu_63de3cd94cuda3std6ranges3__45__cpo5cdataE,(_ZN34_INTERNAL_cb3bd99b_4_k_cu_63de3cd96thrust24THRUST_300001_SM_1000_NS12placeholders2_1E - _ZN34_INTERNAL_cb3bd99b_4_k_cu_63de3cd94cuda3std6ranges3__45__cpo5cdataE)
_ZN34_INTERNAL_cb3bd99b_4_k_cu_63de3cd94cuda3std6ranges3__45__cpo5cdataE:
	.zero		1
	.type		_ZN34_INTERNAL_cb3bd99b_4_k_cu_63de3cd96thrust24THRUST_300001_SM_1000_NS12placeholders2_1E,@object
	.size		_ZN34_INTERNAL_cb3bd99b_4_k_cu_63de3cd96thrust24THRUST_300001_SM_1000_NS12placeholders2_1E,(_ZN34_INTERNAL_cb3bd99b_4_k_cu_63de3cd94cuda3std3__45__cpo3endE - _ZN34_INTERNAL_cb3bd99b_4_k_cu_63de3cd96thrust24THRUST_300001_SM_1000_NS12placeholders2_1E)
_ZN34_INTERNAL_cb3bd99b_4_k_cu_63de3cd96thrust24THRUST_300001_SM_1000_NS12placeholders2_1E:
	.zero		1
	.type		_ZN34_INTERNAL_cb3bd99b_4_k_cu_63de3cd94cuda3std3__45__cpo3endE,@object
	.size		_ZN34_INTERNAL_cb3bd99b_4_k_cu_63de3cd94cuda3std3__45__cpo3endE,(_ZN34_INTERNAL_cb3bd99b_4_k_cu_63de3cd94cuda3std6ranges3__45__cpo3endE - _ZN34_INTERNAL_cb3bd99b_4_k_cu_63de3cd94cuda3std3__45__cpo3endE)
_ZN34_INTERNAL_cb3bd99b_4_k_cu_63de3cd94cuda3std3__45__cpo3endE:
	.zero		1
	.type		_ZN34_INTERNAL_cb3bd99b_4_k_cu_63de3cd94cuda3std6ranges3__45__cpo3endE,@object
	.size		_ZN34_INTERNAL_cb3bd99b_4_k_cu_63de3cd94cuda3std6ranges3__45__cpo3endE,(_ZN34_INTERNAL_cb3bd99b_4_k_cu_63de3cd96thrust24THRUST_300001_SM_1000_NS12placeholders2_5E - _ZN34_INTERNAL_cb3bd99b_4_k_cu_63de3cd94cuda3std6ranges3__45__cpo3endE)
_ZN34_INTERNAL_cb3bd99b_4_k_cu_63de3cd94cuda3std6ranges3__45__cpo3endE:
	.zero		1
	.type		_ZN34_INTERNAL_cb3bd99b_4_k_cu_63de3cd96thrust24THRUST_300001_SM_1000_NS12placeholders2_5E,@object
	.size		_ZN34_INTERNAL_cb3bd99b_4_k_cu_63de3cd96thrust24THRUST_300001_SM_1000_NS12placeholders2_5E,(_ZN34_INTERNAL_cb3bd99b_4_k_cu_63de3cd94cuda3std3__45__cpo4rendE - _ZN34_INTERNAL_cb3bd99b_4_k_cu_63de3cd96thrust24THRUST_300001_SM_1000_NS12placeholders2_5E)
_ZN34_INTERNAL_cb3bd99b_4_k_cu_63de3cd96thrust24THRUST_300001_SM_1000_NS12placeholders2_5E:
	.zero		1
	.type		_ZN34_INTERNAL_cb3bd99b_4_k_cu_63de3cd94cuda3std3__45__cpo4rendE,@object
	.size		_ZN34_INTERNAL_cb3bd99b_4_k_cu_63de3cd94cuda3std3__45__cpo4rendE,(_ZN34_INTERNAL_cb3bd99b_4_k_cu_63de3cd94cuda3std6ranges3__45__cpo9iter_swapE - _ZN34_INTERNAL_cb3bd99b_4_k_cu_63de3cd94cuda3std3__45__cpo4rendE)
_ZN34_INTERNAL_cb3bd99b_4_k_cu_63de3cd94cuda3std3__45__cpo4rendE:
	.zero		1
	.type		_ZN34_INTERNAL_cb3bd99b_4_k_cu_63de3cd94cuda3std6ranges3__45__cpo9iter_swapE,@object
	.size		_ZN34_INTERNAL_cb3bd99b_4_k_cu_63de3cd94cuda3std6ranges3__45__cpo9iter_swapE,(_ZN34_INTERNAL_cb3bd99b_4_k_cu_63de3cd94cuda3std3__48unexpectE - _ZN34_INTERNAL_cb3bd99b_4_k_cu_63de3cd94cuda3std6ranges3__45__cpo9iter_swapE)
_ZN34_INTERNAL_cb3bd99b_4_k_cu_63de3cd94cuda3std6ranges3__45__cpo9iter_swapE:
	.zero		1
	.type		_ZN34_INTERNAL_cb3bd99b_4_k_cu_63de3cd94cuda3std3__48unexpectE,@object
	.size		_ZN34_INTERNAL_cb3bd99b_4_k_cu_63de3cd94cuda3std3__48unexpectE,(_ZN34_INTERNAL_cb3bd99b_4_k_cu_63de3cd96thrust24THRUST_300001_SM_1000_NS8cuda_cub3parE - _ZN34_INTERNAL_cb3bd99b_4_k_cu_63de3cd94cuda3std3__48unexpectE)
_ZN34_INTERNAL_cb3bd99b_4_k_cu_63de3cd94cuda3std3__48unexpectE:
	.zero		1
	.type		_ZN34_INTERNAL_cb3bd99b_4_k_cu_63de3cd96thrust24THRUST_300001_SM_1000_NS8cuda_cub3parE,@object
	.size		_ZN34_INTERNAL_cb3bd99b_4_k_cu_63de3cd96thrust24THRUST_300001_SM_1000_NS8cuda_cub3parE,(.L_29 - _ZN34_INTERNAL_cb3bd99b_4_k_cu_63de3cd96thrust24THRUST_300001_SM_1000_NS8cuda_cub3parE)
_ZN34_INTERNAL_cb3bd99b_4_k_cu_63de3cd96thrust24THRUST_300001_SM_1000_NS8cuda_cub3parE:
	.zero		1
.L_29:


//--------------------- .nv.constant0._ZN3cub18CUB_300001_SM_10006detail11EmptyKernelIvEEvv --------------------------
	.section	.nv.constant0._ZN3cub18CUB_300001_SM_10006detail11EmptyKernelIvEEvv,"a",@progbits
	.sectionflags	@""
	.align	4
.nv.constant0._ZN3cub18CUB_300001_SM_10006detail11EmptyKernelIvEEvv:
	.zero		896


//--------------------- .nv.constant0._Z20broadcast_graph_baseiiPiS_S_S_S_ --------------------------
	.section	.nv.constant0._Z20broadcast_graph_baseiiPiS_S_S_S_,"a",@progbits
	.sectionflags	@""
	.align	4
.nv.constant0._Z20broadcast_graph_baseiiPiS_S_S_S_:
	.zero		944


//--------------------- .nv.constant0._Z16initialize_graphiPiS_i --------------------------
	.section	.nv.constant0._Z16initialize_graphiPiS_i,"a",@progbits
	.sectionflags	@""
	.align	4
.nv.constant0._Z16initialize_graphiPiS_i:
	.zero		924


//--------------------- SYMBOLS --------------------------

	.type		.nv.reservedSmem.offset0,@object
	.size		.nv.reservedSmem.offset0,0x4
